	.target	sm_90a

	.elftype	@"ET_EXEC"


//--------------------- .note.nv.tkinfo           --------------------------
	.section	.note.nv.tkinfo,"",@"SHT_NOTE"
	.sectionflags	@"SHF_NOTE_NV_TKINFO"
	.tkinfo
        /*0018*/ 	.word	0x00000002
        /*0030*/ 	.string	""
        /*0030*/ 	.string	"ptxas"
        /*0030*/ 	.string	"Cuda compilation tools, release 13.0, V13.0.88"
        /*0030*/ 	.string	"Build cuda_13.0.r13.0/compiler.36424714_0"
        /*0030*/ 	.string	"-v  -suppress-debug-info  -lineinfo  -arch sm_90a "



//--------------------- .note.nv.cuinfo           --------------------------
	.section	.note.nv.cuinfo,"",@"SHT_NOTE"
	.sectionflags	@"SHF_NOTE_NV_CUINFO"
        /*0018*/ 	.short	0x0002
        /*001a*/ 	.short	0x005a
        /*001c*/ 	.short	0x0082
	.zero		2


//--------------------- .nv.info                  --------------------------
	.section	.nv.info,"",@"SHT_CUDA_INFO"
	.align	4


	//----- nvinfo : EIATTR_REGCOUNT
	.align		4
        /*0000*/ 	.byte	0x04, 0x2f
        /*0002*/ 	.short	(.L_2 - .L_1)
	.align		4
.L_1:
        /*0004*/ 	.word	index@(attn_fwd)
        /*0008*/ 	.word	0x00000040


	//----- nvinfo : EIATTR_FRAME_SIZE
	.align		4
.L_2:
        /*000c*/ 	.byte	0x04, 0x11
        /*000e*/ 	.short	(.L_4 - .L_3)
	.align		4
.L_3:
        /*0010*/ 	.word	index@(attn_fwd)
        /*0014*/ 	.word	0x00000000


	//----- nvinfo : EIATTR_MIN_STACK_SIZE
	.align		4
.L_4:
        /*0018*/ 	.byte	0x04, 0x12
        /*001a*/ 	.short	(.L_6 - .L_5)
	.align		4
.L_5:
        /*001c*/ 	.word	index@(attn_fwd)
        /*0020*/ 	.word	0x00000000
.L_6:


//--------------------- .nv.compat                --------------------------
	.section	.nv.compat,"",@"SHT_CUDA_COMPAT_INFO"
	.align	4
        /*0000*/ 	.byte	0x02, 0x09, 0x01, 0x00, 0x02, 0x02, 0x01, 0x00, 0x02, 0x05, 0x05, 0x00, 0x03, 0x07, 0x01, 0x01
        /*0010*/ 	.byte	0x02, 0x03, 0x00, 0x00, 0x02, 0x06, 0x01, 0x00, 0x04, 0x0b, 0x08, 0x00, 0x00, 0x00, 0x00, 0x00
        /*0020*/ 	.byte	0x00, 0x00, 0x00, 0x00


//--------------------- .nv.info.attn_fwd         --------------------------
	.section	.nv.info.attn_fwd,"",@"SHT_CUDA_INFO"
	.sectionflags	@""
	.align	4


	//----- nvinfo : EIATTR_CUDA_API_VERSION
	.align		4
        /*0000*/ 	.byte	0x04, 0x37
        /*0002*/ 	.short	(.L_8 - .L_7)
.L_7:
        /*0004*/ 	.word	0x00000082


	//----- nvinfo : EIATTR_KPARAM_INFO
	.align		4
.L_8:
        /*0008*/ 	.byte	0x04, 0x17
        /*000a*/ 	.short	(.L_10 - .L_9)
.L_9:
        /*000c*/ 	.word	0x00000000
        /*0010*/ 	.short	0x0019
        /*0012*/ 	.short	0x0080
        /*0014*/ 	.byte	0x00, 0xf4, 0x21, 0x00


	//----- nvinfo : EIATTR_KPARAM_INFO
	.align		4
.L_10:
        /*0018*/ 	.byte	0x04, 0x17
        /*001a*/ 	.short	(.L_12 - .L_11)
.L_11:
        /*001c*/ 	.word	0x00000000
        /*0020*/ 	.short	0x0018
        /*0022*/ 	.short	0x0078
        /*0024*/ 	.byte	0x00, 0xf4, 0x21, 0x00


	//----- nvinfo : EIATTR_KPARAM_INFO
	.align		4
.L_12:
        /*0028*/ 	.byte	0x04, 0x17
        /*002a*/ 	.short	(.L_14 - .L_13)
.L_13:
        /*002c*/ 	.word	0x00000000
        /*0030*/ 	.short	0x0017
        /*0032*/ 	.short	0x0070
        /*0034*/ 	.byte	0x00, 0xf0, 0x11, 0x00


	//----- nvinfo : EIATTR_KPARAM_INFO
	.align		4
.L_14:
        /*0038*/ 	.byte	0x04, 0x17
        /*003a*/ 	.short	(.L_16 - .L_15)
.L_15:
        /*003c*/ 	.word	0x00000000
        /*0040*/ 	.short	0x0016
        /*0042*/ 	.short	0x006c
        /*0044*/ 	.byte	0x00, 0xf0, 0x11, 0x00


	//----- nvinfo : EIATTR_KPARAM_INFO
	.align		4
.L_16:
        /*0048*/ 	.byte	0x04, 0x17
        /*004a*/ 	.short	(.L_18 - .L_17)
.L_17:
        /*004c*/ 	.word	0x00000000
        /*0050*/ 	.short	0x0015
        /*0052*/ 	.short	0x0068
        /*0054*/ 	.byte	0x00, 0xf0, 0x11, 0x00


	//----- nvinfo : EIATTR_KPARAM_INFO
	.align		4
.L_18:
        /*0058*/ 	.byte	0x04, 0x17
        /*005a*/ 	.short	(.L_20 - .L_19)
.L_19:
        /*005c*/ 	.word	0x00000000
        /*0060*/ 	.short	0x0014
        /*0062*/ 	.short	0x0064
        /*0064*/ 	.byte	0x00, 0xf0, 0x11, 0x00


	//----- nvinfo : EIATTR_KPARAM_INFO
	.align		4
.L_20:
        /*0068*/ 	.byte	0x04, 0x17
        /*006a*/ 	.short	(.L_22 - .L_21)
.L_21:
        /*006c*/ 	.word	0x00000000
        /*0070*/ 	.short	0x0013
        /*0072*/ 	.short	0x0060
        /*0074*/ 	.byte	0x00, 0xf0, 0x11, 0x00


	//----- nvinfo : EIATTR_KPARAM_INFO
	.align		4
.L_22:
        /*0078*/ 	.byte	0x04, 0x17
        /*007a*/ 	.short	(.L_24 - .L_23)
.L_23:
        /*007c*/ 	.word	0x00000000
        /*0080*/ 	.short	0x0012
        /*0082*/ 	.short	0x005c
        /*0084*/ 	.byte	0x00, 0xf0, 0x11, 0x00


	//----- nvinfo : EIATTR_KPARAM_INFO
	.align		4
.L_24:
        /*0088*/ 	.byte	0x04, 0x17
        /*008a*/ 	.short	(.L_26 - .L_25)
.L_25:
        /*008c*/ 	.word	0x00000000
        /*0090*/ 	.short	0x0011
        /*0092*/ 	.short	0x0058
        /*0094*/ 	.byte	0x00, 0xf0, 0x11, 0x00


	//----- nvinfo : EIATTR_KPARAM_INFO
	.align		4
.L_26:
        /*0098*/ 	.byte	0x04, 0x17
        /*009a*/ 	.short	(.L_28 - .L_27)
.L_27:
        /*009c*/ 	.word	0x00000000
        /*00a0*/ 	.short	0x0010
        /*00a2*/ 	.short	0x0054
        /*00a4*/ 	.byte	0x00, 0xf0, 0x11, 0x00


	//----- nvinfo : EIATTR_KPARAM_INFO
	.align		4
.L_28:
        /*00a8*/ 	.byte	0x04, 0x17
        /*00aa*/ 	.short	(.L_30 - .L_29)
.L_29:
        /*00ac*/ 	.word	0x00000000
        /*00b0*/ 	.short	0x000f
        /*00b2*/ 	.short	0x0050
        /*00b4*/ 	.byte	0x00, 0xf0, 0x11, 0x00


	//----- nvinfo : EIATTR_KPARAM_INFO
	.align		4
.L_30:
        /*00b8*/ 	.byte	0x04, 0x17
        /*00ba*/ 	.short	(.L_32 - .L_31)
.L_31:
        /*00bc*/ 	.word	0x00000000
        /*00c0*/ 	.short	0x000e
        /*00c2*/ 	.short	0x004c
        /*00c4*/ 	.byte	0x00, 0xf0, 0x11, 0x00


	//----- nvinfo : EIATTR_KPARAM_INFO
	.align		4
.L_32:
        /*00c8*/ 	.byte	0x04, 0x17
        /*00ca*/ 	.short	(.L_34 - .L_33)
.L_33:
        /*00cc*/ 	.word	0x00000000
        /*00d0*/ 	.short	0x000d
        /*00d2*/ 	.short	0x0048
        /*00d4*/ 	.byte	0x00, 0xf0, 0x11, 0x00


	//----- nvinfo : EIATTR_KPARAM_INFO
	.align		4
.L_34:
        /*00d8*/ 	.byte	0x04, 0x17
        /*00da*/ 	.short	(.L_36 - .L_35)
.L_35:
        /*00dc*/ 	.word	0x00000000
        /*00e0*/ 	.short	0x000c
        /*00e2*/ 	.short	0x0044
        /*00e4*/ 	.byte	0x00, 0xf0, 0x11, 0x00


	//----- nvinfo : EIATTR_KPARAM_INFO
	.align		4
.L_36:
        /*00e8*/ 	.byte	0x04, 0x17
        /*00ea*/ 	.short	(.L_38 - .L_37)
.L_37:
        /*00ec*/ 	.word	0x00000000
        /*00f0*/ 	.short	0x000b
        /*00f2*/ 	.short	0x0040
        /*00f4*/ 	.byte	0x00, 0xf0, 0x11, 0x00


	//----- nvinfo : EIATTR_KPARAM_INFO
	.align		4
.L_38:
        /*00f8*/ 	.byte	0x04, 0x17
        /*00fa*/ 	.short	(.L_40 - .L_39)
.L_39:
        /*00fc*/ 	.word	0x00000000
        /*0100*/ 	.short	0x000a
        /*0102*/ 	.short	0x003c
        /*0104*/ 	.byte	0x00, 0xf0, 0x11, 0x00


	//----- nvinfo : EIATTR_KPARAM_INFO
	.align		4
.L_40:
        /*0108*/ 	.byte	0x04, 0x17
        /*010a*/ 	.short	(.L_42 - .L_41)
.L_41:
        /*010c*/ 	.word	0x00000000
        /*0110*/ 	.short	0x0009
        /*0112*/ 	.short	0x0038
        /*0114*/ 	.byte	0x00, 0xf0, 0x11, 0x00


	//----- nvinfo : EIATTR_KPARAM_INFO
	.align		4
.L_42:
        /*0118*/ 	.byte	0x04, 0x17
        /*011a*/ 	.short	(.L_44 - .L_43)
.L_43:
        /*011c*/ 	.word	0x00000000
        /*0120*/ 	.short	0x0008
        /*0122*/ 	.short	0x0034
        /*0124*/ 	.byte	0x00, 0xf0, 0x11, 0x00


	//----- nvinfo : EIATTR_KPARAM_INFO
	.align		4
.L_44:
        /*0128*/ 	.byte	0x04, 0x17
        /*012a*/ 	.short	(.L_46 - .L_45)
.L_45:
        /*012c*/ 	.word	0x00000000
        /*0130*/ 	.short	0x0007
        /*0132*/ 	.short	0x0030
        /*0134*/ 	.byte	0x00, 0xf0, 0x11, 0x00


	//----- nvinfo : EIATTR_KPARAM_INFO
	.align		4
.L_46:
        /*0138*/ 	.byte	0x04, 0x17
        /*013a*/ 	.short	(.L_48 - .L_47)
.L_47:
        /*013c*/ 	.word	0x00000000
        /*0140*/ 	.short	0x0006
        /*0142*/ 	.short	0x002c
        /*0144*/ 	.byte	0x00, 0xf0, 0x11, 0x00


	//----- nvinfo : EIATTR_KPARAM_INFO
	.align		4
.L_48:
        /*0148*/ 	.byte	0x04, 0x17
        /*014a*/ 	.short	(.L_50 - .L_49)
.L_49:
        /*014c*/ 	.word	0x00000000
        /*0150*/ 	.short	0x0005
        /*0152*/ 	.short	0x0028
        /*0154*/ 	.byte	0x00, 0xf0, 0x11, 0x00


	//----- nvinfo : EIATTR_KPARAM_INFO
	.align		4
.L_50:
        /*0158*/ 	.byte	0x04, 0x17
        /*015a*/ 	.short	(.L_52 - .L_51)
.L_51:
        /*015c*/ 	.word	0x00000000
        /*0160*/ 	.short	0x0004
        /*0162*/ 	.short	0x0020
        /*0164*/ 	.byte	0x00, 0xf4, 0x21, 0x00


	//----- nvinfo : EIATTR_KPARAM_INFO
	.align		4
.L_52:
        /*0168*/ 	.byte	0x04, 0x17
        /*016a*/ 	.short	(.L_54 - .L_53)
.L_53:
        /*016c*/ 	.word	0x00000000
        /*0170*/ 	.short	0x0003
        /*0172*/ 	.short	0x0018
        /*0174*/ 	.byte	0x00, 0xf4, 0x21, 0x00


	//----- nvinfo : EIATTR_KPARAM_INFO
	.align		4
.L_54:
        /*0178*/ 	.byte	0x04, 0x17
        /*017a*/ 	.short	(.L_56 - .L_55)
.L_55:
        /*017c*/ 	.word	0x00000000
        /*0180*/ 	.short	0x0002
        /*0182*/ 	.short	0x0010
        /*0184*/ 	.byte	0x00, 0xf4, 0x21, 0x00


	//----- nvinfo : EIATTR_KPARAM_INFO
	.align		4
.L_56:
        /*0188*/ 	.byte	0x04, 0x17
        /*018a*/ 	.short	(.L_58 - .L_57)
.L_57:
        /*018c*/ 	.word	0x00000000
        /*0190*/ 	.short	0x0001
        /*0192*/ 	.short	0x0008
        /*0194*/ 	.byte	0x00, 0xf4, 0x21, 0x00


	//----- nvinfo : EIATTR_KPARAM_INFO
	.align		4
.L_58:
        /*0198*/ 	.byte	0x04, 0x17
        /*019a*/ 	.short	(.L_60 - .L_59)
.L_59:
        /*019c*/ 	.word	0x00000000
        /*01a0*/ 	.short	0x0000
        /*01a2*/ 	.short	0x0000
        /*01a4*/ 	.byte	0x00, 0xf4, 0x21, 0x00


	//----- nvinfo : EIATTR_SPARSE_MMA_MASK
	.align		4
.L_60:
        /*01a8*/ 	.byte	0x03, 0x50
        /*01aa*/ 	.short	0x0000


	//----- nvinfo : EIATTR_MAXREG_COUNT
	.align		4
        /*01ac*/ 	.byte	0x03, 0x1b
        /*01ae*/ 	.short	0x00ff


	//----- nvinfo : EIATTR_NUM_BARRIERS
	.align		4
        /*01b0*/ 	.byte	0x02, 0x4c
        /*01b2*/ 	.byte	0x01
	.zero		1


	//----- nvinfo : EIATTR_MERCURY_ISA_VERSION
	.align		4
        /*01b4*/ 	.byte	0x03, 0x5f
        /*01b6*/ 	.short	0x0101


	//----- nvinfo : EIATTR_COOP_GROUP_MASK_REGIDS
	.align		4
        /*01b8*/ 	.byte	0x04, 0x29
        /*01ba*/ 	.short	(.L_62 - .L_61)


	//   ....[0]....
.L_61:
        /*01bc*/ 	.word	0xffffffff


	//   ....[1]....
        /*01c0*/ 	.word	0xffffffff


	//   ....[2]....
        /*01c4*/ 	.word	0xffffffff


	//   ....[3]....
        /*01c8*/ 	.word	0xffffffff


	//   ....[4]....
        /*01cc*/ 	.word	0xffffffff


	//   ....[5]....
        /*01d0*/ 	.word	0xffffffff


	//   ....[6]....
        /*01d4*/ 	.word	0xffffffff


	//   ....[7]....
        /*01d8*/ 	.word	0xffffffff


	//----- nvinfo : EIATTR_COOP_GROUP_INSTR_OFFSETS
	.align		4
.L_62:
        /*01dc*/ 	.byte	0x04, 0x28
        /*01de*/ 	.short	(.L_64 - .L_63)


	//   ....[0]....
.L_63:
        /*01e0*/ 	.word	0x00000ba0


	//   ....[1]....
        /*01e4*/ 	.word	0x00000c00


	//   ....[2]....
        /*01e8*/ 	.word	0x00000c20


	//   ....[3]....
        /*01ec*/ 	.word	0x00000c40


	//   ....[4]....
        /*01f0*/ 	.word	0x00001090


	//   ....[5]....
        /*01f4*/ 	.word	0x000010a0


	//   ....[6]....
        /*01f8*/ 	.word	0x00001100


	//   ....[7]....
        /*01fc*/ 	.word	0x00001110


	//----- nvinfo : EIATTR_EXIT_INSTR_OFFSETS
	.align		4
.L_64:
        /*0200*/ 	.byte	0x04, 0x1c
        /*0202*/ 	.short	(.L_66 - .L_65)


	//   ....[0]....
.L_65:
        /*0204*/ 	.word	0x00001e70


	//   ....[1]....
        /*0208*/ 	.word	0x00001ea0


	//----- nvinfo : EIATTR_REQNTID
	.align		4
.L_66:
        /*020c*/ 	.byte	0x04, 0x10
        /*020e*/ 	.short	(.L_68 - .L_67)
.L_67:
        /*0210*/ 	.word	0x00000100
        /*0214*/ 	.word	0x00000001
        /*0218*/ 	.word	0x00000001


	//----- nvinfo : EIATTR_CBANK_PARAM_SIZE
	.align		4
.L_68:
        /*021c*/ 	.byte	0x03, 0x19
        /*021e*/ 	.short	0x0088


	//----- nvinfo : EIATTR_PARAM_CBANK
	.align		4
        /*0220*/ 	.byte	0x04, 0x0a
        /*0222*/ 	.short	(.L_70 - .L_69)
	.align		4
.L_69:
        /*0224*/ 	.word	index@(.nv.constant0.attn_fwd)
        /*0228*/ 	.short	0x0210
        /*022a*/ 	.short	0x0088


	//----- nvinfo : EIATTR_SW_WAR
	.align		4
.L_70:
        /*022c*/ 	.byte	0x04, 0x36
        /*022e*/ 	.short	(.L_72 - .L_71)
.L_71:
        /*0230*/ 	.word	0x00000008
.L_72:


//--------------------- .nv.callgraph             --------------------------
	.section	.nv.callgraph,"",@"SHT_CUDA_CALLGRAPH"
	.align	4
	.sectionentsize	8
	.align		4
        /*0000*/ 	.word	0x00000000
	.align		4
        /*0004*/ 	.word	0xffffffff
	.align		4
        /*0008*/ 	.word	0x00000000
	.align		4
        /*000c*/ 	.word	0xfffffffe
	.align		4
        /*0010*/ 	.word	0x00000000
	.align		4
        /*0014*/ 	.word	0xfffffffd
	.align		4
        /*0018*/ 	.word	0x00000000
	.align		4
        /*001c*/ 	.word	0xfffffffc


//--------------------- .nv.constant4             --------------------------
	.section	.nv.constant4,"a",@progbits
	.align	8
	.align		8
.nv.constant4:
        /*0000*/ 	.dword	_$_str


//--------------------- .text.attn_fwd            --------------------------
	.section	.text.attn_fwd,"ax",@progbits
	.align	128
        .global         attn_fwd
        .type           attn_fwd,@function
        .size           attn_fwd,(.L_x_3 - attn_fwd)
        .other          attn_fwd,@"STO_CUDA_ENTRY STV_DEFAULT"
attn_fwd:
.text.attn_fwd:
[----:B------:R-:W-:Y:S01]  /*0000*/  LDC R1, c[0x0][0x28] ;  /* 0x00000a00ff017b82 */ /* 0x000fe20000000800 */
[----:B------:R-:W0:Y:S07]  /*0010*/  S2R R0, SR_TID.X ;  /* 0x0000000000007919 */ /* 0x000e2e0000002100 */
[----:B------:R-:W1:Y:S01]  /*0020*/  S2UR UR9, SR_CTAID.Y ;  /* 0x00000000000979c3 */ /* 0x000e620000002600 */
[----:B------:R-:W-:Y:S01]  /*0030*/  ULDC.64 UR4, c[0x0][0x240] ;  /* 0x0000900000047ab9 */ /* 0x000fe20000000a00 */
[----:B------:R-:W-:Y:S01]  /*0040*/  ULDC.64 UR14, c[0x0][0x208] ;  /* 0x00008200000e7ab9 */ /* 0x000fe20000000a00 */
[----:B------:R-:W2:Y:S01]  /*0050*/  S2R R41, SR_CTAID.X ;  /* 0x0000000000297919 */ /* 0x000ea20000002500 */
[----:B------:R-:W-:-:S04]  /*0060*/  ULDC UR16, c[0x0][0x280] ;  /* 0x0000a00000107ab9 */ /* 0x000fc80000000800 */
[----:B------:R-:W3:Y:S08]  /*0070*/  LDC R9, c[0x0][0x248] ;  /* 0x00009200ff097b82 */ /* 0x000ef00000000800 */
[----:B------:R-:W4:Y:S01]  /*0080*/  LDC.64 R12, c[0x0][0x210] ;  /* 0x00008400ff0c7b82 */ /* 0x000f220000000a00 */
[----:B-1----:R-:W-:-:S04]  /*0090*/  UIMAD UR4, UR9, UR4, URZ ;  /* 0x00000004090472a4 */ /* 0x002fc8000f8e023f */
[----:B------:R-:W-:Y:S01]  /*00a0*/  USHF.L.U32 UR6, UR4, 0x1, URZ ;  /* 0x0000000104067899 */ /* 0x000fe2000800063f */
[----:B0-----:R-:W-:Y:S02]  /*00b0*/  LOP3.LUT R24, R0, 0x1f, RZ, 0xc0, !PT ;  /* 0x0000001f00187812 */ /* 0x001fe400078ec0ff */
[----:B------:R-:W-:Y:S02]  /*00c0*/  SHF.R.U32.HI R6, RZ, 0x5, R0 ;  /* 0x00000005ff067819 */ /* 0x000fe40000011600 */
[----:B--2---:R-:W-:Y:S02]  /*00d0*/  LEA R41, R41, R24, 0x5 ;  /* 0x0000001829297211 */ /* 0x004fe400078e28ff */
[----:B------:R-:W-:Y:S02]  /*00e0*/  SGXT.U32 R6, R6, 0x3 ;  /* 0x000000030606781a */ /* 0x000fe40000000000 */
[----:B------:R-:W-:Y:S01]  /*00f0*/  LEA.HI R4, R0, 0x18, RZ, 0x1b ;  /* 0x0000001800047811 */ /* 0x000fe200078fd8ff */
[----:B------:R-:W-:Y:S01]  /*0100*/  IMAD R2, R41, UR5, RZ ;  /* 0x0000000529027c24 */ /* 0x000fe2000f8e02ff */
[----:B------:R-:W-:Y:S01]  /*0110*/  UIMAD.WIDE UR4, UR4, 0x2, URZ ;  /* 0x00000002040478a5 */ /* 0x000fe2000f8e023f */
[----:B---3--:R-:W-:-:S02]  /*0120*/  IMAD R5, R6, R9, RZ ;  /* 0x0000000906057224 */ /* 0x008fc400078e02ff */
[----:B------:R-:W-:Y:S01]  /*0130*/  IMAD R11, R4, R9, RZ ;  /* 0x00000009040b7224 */ /* 0x000fe200078e02ff */
[C---:B------:R-:W-:Y:S01]  /*0140*/  SHF.L.U32 R3, R2.reuse, 0x1, RZ ;  /* 0x0000000102037819 */ /* 0x040fe200000006ff */
[----:B------:R-:W-:Y:S02]  /*0150*/  IMAD R7, R9, 0x8, R5 ;  /* 0x0000000809077824 */ /* 0x000fe400078e0205 */
[----:B------:R-:W-:Y:S01]  /*0160*/  IMAD.HI R2, R2, 0x2, RZ ;  /* 0x0000000202027827 */ /* 0x000fe200078e02ff */
[----:B----4-:R-:W-:Y:S02]  /*0170*/  IADD3 R10, P0, P1, R3, UR6, R12 ;  /* 0x00000006030a7c10 */ /* 0x010fe4000f91e00c */
[----:B------:R-:W-:Y:S02]  /*0180*/  LEA R9, R9, R7, 0x3 ;  /* 0x0000000709097211 */ /* 0x000fe400078e18ff */
[----:B------:R-:W-:Y:S02]  /*0190*/  IADD3.X R12, R2, UR5, R13, P0, P1 ;  /* 0x00000005020c7c10 */ /* 0x000fe400087e240d */
[----:B------:R-:W-:-:S02]  /*01a0*/  LEA R2, P0, R5, R10, 0x1 ;  /* 0x0000000a05027211 */ /* 0x000fc400078008ff */
[-C--:B------:R-:W-:Y:S02]  /*01b0*/  LEA R4, P1, R7, R10.reuse, 0x1 ;  /* 0x0000000a07047211 */ /* 0x080fe400078208ff */
[-C--:B------:R-:W-:Y:S02]  /*01c0*/  LEA R8, P2, R9, R10.reuse, 0x1 ;  /* 0x0000000a09087211 */ /* 0x080fe400078408ff */
[----:B------:R-:W-:Y:S02]  /*01d0*/  LEA R10, P3, R11, R10, 0x1 ;  /* 0x0000000a0b0a7211 */ /* 0x000fe400078608ff */
[-C--:B------:R-:W-:Y:S02]  /*01e0*/  LEA.HI.X.SX32 R3, R5, R12.reuse, 0x1, P0 ;  /* 0x0000000c05037211 */ /* 0x080fe400000f0eff */
[-C--:B------:R-:W-:Y:S02]  /*01f0*/  LEA.HI.X.SX32 R5, R7, R12.reuse, 0x1, P1 ;  /* 0x0000000c07057211 */ /* 0x080fe400008f0eff */
[----:B------:R-:W-:-:S02]  /*0200*/  LEA.HI.X.SX32 R9, R9, R12, 0x1, P2 ;  /* 0x0000000c09097211 */ /* 0x000fc400010f0eff */
[----:B------:R-:W-:Y:S01]  /*0210*/  LEA.HI.X.SX32 R11, R11, R12, 0x1, P3 ;  /* 0x0000000c0b0b7211 */ /* 0x000fe200018f0eff */
[----:B------:R0:W2:Y:S04]  /*0220*/  LDG.E.U16 R3, desc[UR14][R2.64] ;  /* 0x0000000e02037981 */ /* 0x0000a8000c1e1500 */
[----:B------:R1:W3:Y:S04]  /*0230*/  LDG.E.U16 R5, desc[UR14][R4.64] ;  /* 0x0000000e04057981 */ /* 0x0002e8000c1e1500 */
[----:B------:R-:W4:Y:S04]  /*0240*/  LDG.E.U16 R9, desc[UR14][R8.64] ;  /* 0x0000000e08097981 */ /* 0x000f28000c1e1500 */
[----:B------:R-:W5:Y:S01]  /*0250*/  LDG.E.U16 R11, desc[UR14][R10.64] ;  /* 0x0000000e0a0b7981 */ /* 0x000f62000c1e1500 */
[----:B------:R-:W1:Y:S01]  /*0260*/  S2UR UR8, SR_CgaCtaId ;  /* 0x00000000000879c3 */ /* 0x000e620000008800 */
[----:B------:R-:W-:Y:S01]  /*0270*/  UISETP.GE.AND UP0, UPT, UR16, 0x1, UPT ;  /* 0x000000011000788c */ /* 0x000fe2000bf06270 */
[C---:B------:R-:W-:Y:S01]  /*0280*/  LOP3.LUT R7, R0.reuse, 0xc0, RZ, 0xc0, !PT ;  /* 0x000000c000077812 */ /* 0x040fe200078ec0ff */
[----:B------:R-:W-:Y:S01]  /*0290*/  UMOV UR4, 0x400 ;  /* 0x0000040000047882 */ /* 0x000fe20000000000 */
[----:B------:R-:W-:Y:S01]  /*02a0*/  IMAD.SHL.U32 R25, R0, 0x2, RZ ;  /* 0x0000000200197824 */ /* 0x000fe200078e00ff */
[----:B------:R-:W-:Y:S01]  /*02b0*/  MOV R42, 0xff800000 ;  /* 0xff800000002a7802 */ /* 0x000fe20000000f00 */
[----:B0-----:R-:W-:Y:S01]  /*02c0*/  IMAD.MOV.U32 R2, RZ, RZ, 0x3f800000 ;  /* 0x3f800000ff027424 */ /* 0x001fe200078e00ff */
[----:B------:R-:W-:-:S02]  /*02d0*/  PLOP3.LUT P0, PT, PT, PT, UP0, 0x80, 0x0 ;  /* 0x000000000000781c */ /* 0x000fc40003f0f008 */
[----:B------:R-:W-:Y:S02]  /*02e0*/  CS2R R20, SRZ ;  /* 0x0000000000147805 */ /* 0x000fe4000001ff00 */
[----:B------:R-:W-:Y:S02]  /*02f0*/  SHF.R.U32.HI R40, RZ, 0x2, R7 ;  /* 0x00000002ff287819 */ /* 0x000fe40000011607 */
[----:B------:R-:W-:Y:S02]  /*0300*/  CS2R R22, SRZ ;  /* 0x0000000000167805 */ /* 0x000fe4000001ff00 */
[----:B------:R-:W-:Y:S02]  /*0310*/  MOV R7, 0x3f800000 ;  /* 0x3f80000000077802 */ /* 0x000fe40000000f00 */
[----:B------:R-:W-:Y:S02]  /*0320*/  CS2R R16, SRZ ;  /* 0x0000000000107805 */ /* 0x000fe4000001ff00 */
[----:B------:R-:W-:-:S02]  /*0330*/  LOP3.LUT R40, R40, 0x1fe, R25, 0x78, !PT ;  /* 0x000001fe28287812 */ /* 0x000fc400078e7819 */
[----:B------:R-:W-:Y:S02]  /*0340*/  CS2R R18, SRZ ;  /* 0x0000000000127805 */ /* 0x000fe4000001ff00 */
[----:B------:R-:W-:Y:S02]  /*0350*/  MOV R36, 0xff800000 ;  /* 0xff80000000247802 */ /* 0x000fe40000000f00 */
[----:B------:R-:W-:Y:S02]  /*0360*/  CS2R R12, SRZ ;  /* 0x00000000000c7805 */ /* 0x000fe4000001ff00 */
[----:B------:R-:W-:Y:S02]  /*0370*/  CS2R R14, SRZ ;  /* 0x00000000000e7805 */ /* 0x000fe4000001ff00 */
[----:B-1----:R-:W-:Y:S01]  /*0380*/  SHF.L.U32 R4, R0, 0x5, RZ ;  /* 0x0000000500047819 */ /* 0x002fe200000006ff */
[----:B------:R-:W-:-:S09]  /*0390*/  ULEA UR8, UR8, UR4, 0x18 ;  /* 0x0000000408087291 */ /* 0x000fd2000f8ec03f */
[----:B--2---:R0:W-:Y:S04]  /*03a0*/  STS.U16 [R40+UR8], R3 ;  /* 0x0000000328007988 */ /* 0x0041e80008000408 */
[----:B---3--:R-:W-:Y:S04]  /*03b0*/  STS.U16 [R40+UR8+0x200], R5 ;  /* 0x0002000528007988 */ /* 0x008fe80008000408 */
[----:B----4-:R1:W-:Y:S01]  /*03c0*/  STS.U16 [R40+UR8+0x400], R9 ;  /* 0x0004000928007988 */ /* 0x0103e20008000408 */
[----:B0-----:R-:W-:-:S03]  /*03d0*/  IMAD.SHL.U32 R3, R0, 0x8, RZ ;  /* 0x0000000800037824 */ /* 0x001fc600078e00ff */
[----:B-----5:R0:W-:Y:S01]  /*03e0*/  STS.U16 [R40+UR8+0x600], R11 ;  /* 0x0006000b28007988 */ /* 0x0201e20008000408 */
[----:B-1----:R-:W-:Y:S02]  /*03f0*/  CS2R R8, SRZ ;  /* 0x0000000000087805 */ /* 0x002fe4000001ff00 */
[----:B0-----:R-:W-:Y:S01]  /*0400*/  CS2R R10, SRZ ;  /* 0x00000000000a7805 */ /* 0x001fe2000001ff00 */
[----:B------:R-:W-:Y:S06]  /*0410*/  @!P0 BRA `(.L_x_0) ;  /* 0x0000000c00548947 */ /* 0x000fec0003800000 */
[----:B------:R-:W-:Y:S01]  /*0420*/  ULDC.64 UR10, c[0x0][0x250] ;  /* 0x00009400000a7ab9 */ /* 0x000fe20000000a00 */
[----:B------:R-:W-:Y:S01]  /*0430*/  ULDC UR5, c[0x0][0x258] ;  /* 0x0000960000057ab9 */ /* 0x000fe20000000800 */
[----:B------:R-:W-:Y:S01]  /*0440*/  UIMAD UR4, UR9, UR10, URZ ;  /* 0x0000000a090472a4 */ /* 0x000fe2000f8e023f */
[----:B------:R-:W-:Y:S01]  /*0450*/  IMAD R24, R24, UR5, RZ ;  /* 0x0000000518187c24 */ /* 0x000fe2000f8e02ff */
[----:B------:R-:W-:Y:S01]  /*0460*/  SHF.R.S32.HI R7, RZ, 0x2, R0 ;  /* 0x00000002ff077819 */ /* 0x000fe20000011400 */
[----:B------:R-:W-:Y:S01]  /*0470*/  ULDC.64 UR12, c[0x0][0x260] ;  /* 0x00009800000c7ab9 */ /* 0x000fe20000000a00 */
[C---:B------:R-:W-:Y:S01]  /*0480*/  SHF.L.U32 R2, R0.reuse, 0x6, RZ ;  /* 0x0000000600027819 */ /* 0x040fe200000006ff */
[----:B------:R-:W-:Y:S01]  /*0490*/  USHF.L.U32 UR5, UR4, 0x1, URZ ;  /* 0x0000000104057899 */ /* 0x000fe2000800063f */
[----:B------:R-:W-:Y:S01]  /*04a0*/  LOP3.LUT R5, R0, 0xf, RZ, 0xc0, !PT ;  /* 0x0000000f00057812 */ /* 0x000fe200078ec0ff */
[----:B------:R-:W-:Y:S01]  /*04b0*/  UIMAD UR6, UR9, UR12, URZ ;  /* 0x0000000c090672a4 */ /* 0x000fe2000f8e023f */
[----:B------:R-:W-:Y:S01]  /*04c0*/  SGXT R7, R7, 0x1 ;  /* 0x000000010707781a */ /* 0x000fe20000000200 */
[----:B------:R-:W0:Y:S01]  /*04d0*/  LDC R13, c[0x0][0x268] ;  /* 0x00009a00ff0d7b82 */ /* 0x000e220000000800 */
[----:B------:R-:W-:Y:S01]  /*04e0*/  LOP3.LUT R8, R2, 0x1c0, RZ, 0xc0, !PT ;  /* 0x000001c002087812 */ /* 0x000fe200078ec0ff */
[----:B------:R-:W-:Y:S01]  /*04f0*/  IMAD.SHL.U32 R2, R24, 0x2, RZ ;  /* 0x0000000218027824 */ /* 0x000fe200078e00ff */
[----:B------:R-:W-:Y:S01]  /*0500*/  MOV R9, UR5 ;  /* 0x0000000500097c02 */ /* 0x000fe20008000f00 */
[----:B------:R-:W-:Y:S01]  /*0510*/  USHF.L.U32 UR5, UR6, 0x1, URZ ;  /* 0x0000000106057899 */ /* 0x000fe2000800063f */
[----:B------:R-:W-:Y:S01]  /*0520*/  LOP3.LUT R7, R7, 0x90, RZ, 0xc0, !PT ;  /* 0x0000009007077812 */ /* 0x000fe200078ec0ff */
[----:B------:R-:W-:Y:S01]  /*0530*/  ULDC.64 UR18, c[0x0][0x218] ;  /* 0x0000860000127ab9 */ /* 0x000fe20000000a00 */
[----:B------:R-:W-:Y:S01]  /*0540*/  LOP3.LUT R10, R8, 0x30, R3, 0xf8, !PT ;  /* 0x00000030080a7812 */ /* 0x000fe200078ef803 */
[----:B------:R-:W-:Y:S01]  /*0550*/  IMAD R8, R5, UR13, RZ ;  /* 0x0000000d05087c24 */ /* 0x000fe2000f8e02ff */
[----:B------:R-:W-:Y:S01]  /*0560*/  LOP3.LUT R12, R7, 0x60, R4, 0xf8, !PT ;  /* 0x00000060070c7812 */ /* 0x000fe200078ef804 */
[----:B------:R-:W-:Y:S01]  /*0570*/  IMAD.U32 R7, RZ, RZ, UR5 ;  /* 0x00000005ff077e24 */ /* 0x000fe2000f8e00ff */
[----:B------:R-:W-:Y:S01]  /*0580*/  IADD3 R54, P0, P1, R2, UR18, R9 ;  /* 0x0000001202367c10 */ /* 0x000fe2000f91e009 */
[----:B------:R-:W-:Y:S01]  /*0590*/  ULDC.64 UR20, c[0x0][0x220] ;  /* 0x0000880000147ab9 */ /* 0x000fe20000000a00 */
[----:B------:R-:W-:Y:S01]  /*05a0*/  LOP3.LUT R3, R25, 0x10, RZ, 0xc0, !PT ;  /* 0x0000001019037812 */ /* 0x000fe200078ec0ff */
[----:B------:R-:W-:Y:S01]  /*05b0*/  UIMAD.WIDE UR6, UR6, 0x2, URZ ;  /* 0x00000002060678a5 */ /* 0x000fe2000f8e023f */
[----:B------:R-:W-:Y:S01]  /*05c0*/  SHF.L.U32 R2, R8, 0x1, RZ ;  /* 0x0000000108027819 */ /* 0x000fe200000006ff */
[----:B------:R-:W-:Y:S01]  /*05d0*/  UIMAD.WIDE UR4, UR4, 0x2, URZ ;  /* 0x00000002040478a5 */ /* 0x000fe2000f8e023f */
[----:B------:R-:W-:Y:S01]  /*05e0*/  LOP3.LUT R5, R0, 0x10, RZ, 0xc0, !PT ;  /* 0x0000001000057812 */ /* 0x000fe200078ec0ff */
[----:B------:R-:W-:Y:S01]  /*05f0*/  IMAD.HI R8, R8, 0x2, RZ ;  /* 0x0000000208087827 */ /* 0x000fe200078e02ff */
[----:B------:R-:W-:-:S02]  /*0600*/  LOP3.LUT R3, R3, 0x20, R0, 0xf8, !PT ;  /* 0x0000002003037812 */ /* 0x000fc400078ef800 */
[----:B------:R-:W-:Y:S02]  /*0610*/  CS2R R20, SRZ ;  /* 0x0000000000147805 */ /* 0x000fe4000001ff00 */
[----:B------:R-:W-:Y:S01]  /*0620*/  IADD3 R50, P2, P3, R2, UR20, R7 ;  /* 0x0000001402327c10 */ /* 0x000fe2000fb5e007 */
[----:B------:R-:W-:Y:S01]  /*0630*/  IMAD.U32 R17, RZ, RZ, UR7 ;  /* 0x00000007ff117e24 */ /* 0x000fe2000f8e00ff */
[C---:B------:R-:W-:Y:S01]  /*0640*/  LEA R7, R5.reuse, UR8, 0x5 ;  /* 0x0000000805077c11 */ /* 0x040fe2000f8e28ff */
[----:B------:R-:W-:Y:S01]  /*0650*/  IMAD.HI R24, R24, 0x2, RZ ;  /* 0x0000000218187827 */ /* 0x000fe200078e02ff */
[----:B------:R-:W-:Y:S02]  /*0660*/  LOP3.LUT R2, R10, R3, RZ, 0x3c, !PT ;  /* 0x000000030a027212 */ /* 0x000fe400078e3cff */
[----:B------:R-:W-:Y:S02]  /*0670*/  CS2R R22, SRZ ;  /* 0x0000000000167805 */ /* 0x000fe4000001ff00 */
[----:B------:R-:W-:Y:S01]  /*0680*/  SHF.R.U32.HI R9, RZ, 0x4, R0 ;  /* 0x00000004ff097819 */ /* 0x000fe20000011600 */
[----:B------:R-:W-:Y:S01]  /*0690*/  IMAD R11, R5, -0x10, R7 ;  /* 0xfffffff0050b7824 */ /* 0x000fe200078e0207 */
[----:B------:R-:W-:Y:S01]  /*06a0*/  IADD3 R5, R2, R7, RZ ;  /* 0x0000000702057210 */ /* 0x000fe20007ffe0ff */
[----:B------:R-:W-:Y:S01]  /*06b0*/  IMAD R7, R6, UR11, RZ ;  /* 0x0000000b06077c24 */ /* 0x000fe2000f8e02ff */
[----:B------:R-:W-:Y:S01]  /*06c0*/  SGXT.U32 R2, R9, 0x4 ;  /* 0x000000040902781a */ /* 0x000fe20000000000 */
[----:B------:R-:W-:Y:S01]  /*06d0*/  IMAD.MOV.U32 R49, RZ, RZ, -0x800000 ;  /* 0xff800000ff317424 */ /* 0x000fe200078e00ff */
[----:B------:R-:W-:-:S02]  /*06e0*/  MOV R6, UR11 ;  /* 0x0000000b00067c02 */ /* 0x000fc40008000f00 */
[----:B------:R-:W-:Y:S02]  /*06f0*/  CS2R R18, SRZ ;  /* 0x0000000000127805 */ /* 0x000fe4000001ff00 */
[----:B------:R-:W-:Y:S01]  /*0700*/  SHF.R.S32.HI R4, RZ, 0x6, R0 ;  /* 0x00000006ff047819 */ /* 0x000fe20000011400 */
[----:B0-----:R-:W-:Y:S01]  /*0710*/  IMAD R9, R2, R13, RZ ;  /* 0x0000000d02097224 */ /* 0x001fe200078e02ff */
[----:B------:R-:W-:Y:S01]  /*0720*/  LOP3.LUT R3, R10, 0x30, R25, 0x78, !PT ;  /* 0x000000300a037812 */ /* 0x000fe200078e7819 */
[----:B------:R-:W-:Y:S01]  /*0730*/  UMOV UR4, URZ ;  /* 0x0000003f00047c82 */ /* 0x000fe20008000000 */
[----:B------:R-:W-:Y:S01]  /*0740*/  MOV R15, UR5 ;  /* 0x00000005000f7c02 */ /* 0x000fe20008000f00 */
[----:B------:R-:W-:Y:S01]  /*0750*/  UMOV UR5, URZ ;  /* 0x0000003f00057c82 */ /* 0x000fe20008000000 */
[----:B------:R-:W-:Y:S02]  /*0760*/  IADD3.X R10, R8, UR21, R17, P2, P3 ;  /* 0x00000015080a7c10 */ /* 0x000fe400097e6411 */
[----:B------:R-:W-:-:S02]  /*0770*/  CS2R R16, SRZ ;  /* 0x0000000000107805 */ /* 0x000fc4000001ff00 */
[----:B------:R-:W-:Y:S01]  /*0780*/  LEA R2, R6, R7, 0x3 ;  /* 0x0000000706027211 */ /* 0x000fe200078e18ff */
[----:B------:R-:W-:Y:S01]  /*0790*/  UMOV UR6, URZ ;  /* 0x0000003f00067c82 */ /* 0x000fe20008000000 */
[----:B------:R-:W-:Y:S01]  /*07a0*/  LEA R8, R13, R9, 0x4 ;  /* 0x000000090d087211 */ /* 0x000fe200078e20ff */
[----:B------:R-:W-:Y:S01]  /*07b0*/  ULDC UR7, c[0x0][0x238] ;  /* 0x00008e0000077ab9 */ /* 0x000fe20000000800 */
[----:B------:R-:W-:Y:S02]  /*07c0*/  SGXT R4, R4, 0x1 ;  /* 0x000000010404781a */ /* 0x000fe40000000200 */
[----:B------:R-:W-:Y:S02]  /*07d0*/  IADD3.X R24, R24, UR19, R15, P0, P1 ;  /* 0x0000001318187c10 */ /* 0x000fe400087e240f */
[----:B------:R-:W-:Y:S02]  /*07e0*/  CS2R R14, SRZ ;  /* 0x00000000000e7805 */ /* 0x000fe4000001ff00 */
[----:B------:R-:W-:-:S02]  /*07f0*/  LOP3.LUT R12, R12, 0x10, R25, 0x78, !PT ;  /* 0x000000100c0c7812 */ /* 0x000fc400078e7819 */
[----:B------:R-:W-:Y:S02]  /*0800*/  LEA R56, P0, R7, R54, 0x1 ;  /* 0x0000003607387211 */ /* 0x000fe400078008ff */
[----:B------:R-:W-:Y:S01]  /*0810*/  LEA R52, P2, R9, R50, 0x1 ;  /* 0x0000003209347211 */ /* 0x000fe200078408ff */
[----:B------:R-:W-:Y:S01]  /*0820*/  IMAD.IADD R6, R12, 0x1, R11 ;  /* 0x000000010c067824 */ /* 0x000fe200078e020b */
[----:B------:R-:W-:Y:S02]  /*0830*/  LEA R54, P1, R2, R54, 0x1 ;  /* 0x0000003602367211 */ /* 0x000fe400078208ff */
[----:B------:R-:W-:Y:S02]  /*0840*/  CS2R R12, SRZ ;  /* 0x00000000000c7805 */ /* 0x000fe4000001ff00 */
[----:B------:R-:W-:Y:S02]  /*0850*/  LEA R50, P3, R8, R50, 0x1 ;  /* 0x0000003208327211 */ /* 0x000fe400078608ff */
[----:B------:R-:W-:-:S02]  /*0860*/  LOP3.LUT R4, R4, 0x90, RZ, 0xc0, !PT ;  /* 0x0000009004047812 */ /* 0x000fc400078ec0ff */
[-C--:B------:R-:W-:Y:S02]  /*0870*/  LEA.HI.X.SX32 R57, R7, R24.reuse, 0x1, P0 ;  /* 0x0000001807397211 */ /* 0x080fe400000f0eff */
[----:B------:R-:W-:Y:S02]  /*0880*/  LEA.HI.X.SX32 R55, R2, R24, 0x1, P1 ;  /* 0x0000001802377211 */ /* 0x000fe400008f0eff */
[-C--:B------:R-:W-:Y:S02]  /*0890*/  LEA.HI.X.SX32 R53, R9, R10.reuse, 0x1, P2 ;  /* 0x0000000a09357211 */ /* 0x080fe400010f0eff */
[----:B------:R-:W-:Y:S02]  /*08a0*/  LEA.HI.X.SX32 R51, R8, R10, 0x1, P3 ;  /* 0x0000000a08337211 */ /* 0x000fe400018f0eff */
[----:B------:R-:W-:Y:S02]  /*08b0*/  CS2R R8, SRZ ;  /* 0x0000000000087805 */ /* 0x000fe4000001ff00 */
[----:B------:R-:W-:-:S02]  /*08c0*/  LOP3.LUT R4, R4, 0x17e, R25, 0x78, !PT ;  /* 0x0000017e04047812 */ /* 0x000fc400078e7819 */
[----:B------:R-:W-:Y:S02]  /*08d0*/  CS2R R10, SRZ ;  /* 0x00000000000a7805 */ /* 0x000fe4000001ff00 */
[----:B------:R-:W-:Y:S02]  /*08e0*/  MOV R2, 0x3f800000 ;  /* 0x3f80000000027802 */ /* 0x000fe40000000f00 */
[----:B------:R-:W-:Y:S02]  /*08f0*/  MOV R47, 0xff800000 ;  /* 0xff800000002f7802 */ /* 0x000fe40000000f00 */
[----:B------:R-:W-:-:S07]  /*0900*/  MOV R7, 0x3f800000 ;  /* 0x3f80000000077802 */ /* 0x000fce0000000f00 */
.L_x_1:
[----:B------:R-:W-:Y:S01]  /*0910*/  MOV R27, UR4 ;  /* 0x00000004001b7c02 */ /* 0x000fe20008000f00 */
[----:B------:R-:W-:-:S04]  /*0920*/  IMAD.U32 R25, RZ, RZ, UR4 ;  /* 0x00000004ff197e24 */ /* 0x000fc8000f8e00ff */
[----:B------:R-:W-:-:S04]  /*0930*/  IMAD.WIDE R24, R25, 0x2, R56 ;  /* 0x0000000219187825 */ /* 0x000fc800078e0238 */
[----:B------:R-:W-:Y:S01]  /*0940*/  IMAD.WIDE R26, R27, 0x2, R54 ;  /* 0x000000021b1a7825 */ /* 0x000fe200078e0236 */
[----:B------:R-:W2:Y:S04]  /*0950*/  LDG.E.U16 R59, desc[UR14][R24.64] ;  /* 0x0000000e183b7981 */ /* 0x000ea8000c1e1500 */
[----:B------:R-:W3:Y:S01]  /*0960*/  LDG.E.U16 R61, desc[UR14][R26.64] ;  /* 0x0000000e1a3d7981 */ /* 0x000ee2000c1e1500 */
[----:B------:R-:W-:Y:S01]  /*0970*/  MOV R43, UR5 ;  /* 0x00000005002b7c02 */ /* 0x000fe20008000f00 */
[----:B------:R-:W-:Y:S01]  /*0980*/  IMAD.U32 R45, RZ, RZ, UR5 ;  /* 0x00000005ff2d7e24 */ /* 0x000fe2000f8e00ff */
[----:B------:R-:W-:Y:S03]  /*0990*/  BAR.SYNC.DEFER_BLOCKING 0x0 ;  /* 0x0000000000007b1d */ /* 0x000fe60000010000 */
[----:B------:R-:W-:-:S04]  /*09a0*/  IMAD.WIDE R42, R43, 0x2, R52 ;  /* 0x000000022b2a7825 */ /* 0x000fc800078e0234 */
[----:B------:R-:W-:Y:S01]  /*09b0*/  IMAD.WIDE R44, R45, 0x2, R50 ;  /* 0x000000022d2c7825 */ /* 0x000fe200078e0232 */
[----:B--2---:R-:W-:Y:S04]  /*09c0*/  STS.U16 [R40+UR8+0x800], R59 ;  /* 0x0008003b28007988 */ /* 0x004fe80008000408 */
[----:B---3--:R-:W-:Y:S01]  /*09d0*/  STS.U16 [R40+UR8+0xa00], R61 ;  /* 0x000a003d28007988 */ /* 0x008fe20008000408 */
[----:B------:R-:W-:Y:S06]  /*09e0*/  BAR.SYNC.DEFER_BLOCKING 0x0 ;  /* 0x0000000000007b1d */ /* 0x000fec0000010000 */
[----:B------:R0:W2:Y:S04]  /*09f0*/  LDG.E.U16 R43, desc[UR14][R42.64] ;  /* 0x0000000e2a2b7981 */ /* 0x0000a8000c1e1500 */
[----:B------:R1:W3:Y:S01]  /*0a00*/  LDG.E.U16 R45, desc[UR14][R44.64] ;  /* 0x0000000e2c2d7981 */ /* 0x0002e2000c1e1500 */
[----:B------:R-:W-:-:S02]  /*0a10*/  UIADD3 UR6, UR6, 0x10, URZ ;  /* 0x0000001006067890 */ /* 0x000fc4000fffe03f */
[----:B------:R-:W-:Y:S01]  /*0a20*/  ULEA UR5, UR13, UR5, 0x4 ;  /* 0x000000050d057291 */ /* 0x000fe2000f8e203f */
[----:B------:R-:W-:Y:S01]  /*0a30*/  LDSM.16.MT88.4 R24, [R5] ;  /* 0x000000000518783b */ /* 0x000fe20000004200 */
[----:B------:R-:W-:Y:S02]  /*0a40*/  UISETP.GE.AND UP0, UPT, UR6, UR16, UPT ;  /* 0x000000100600728c */ /* 0x000fe4000bf06270 */
[----:B------:R-:W-:Y:S01]  /*0a50*/  ULEA UR4, UR11, UR4, 0x4 ;  /* 0x000000040b047291 */ /* 0x000fe2000f8e203f */
[----:B------:R-:W4:Y:S03]  /*0a60*/  LDSM.16.M88.4 R36, [R3+UR8+0x800] ;  /* 0x000800080324783b */ /* 0x000f260008000200 */
[----:B------:R-:W-:Y:S01]  /*0a70*/  PLOP3.LUT P0, PT, PT, PT, UP0, 0x80, 0x0 ;  /* 0x000000000000781c */ /* 0x000fe20003f0f008 */
[----:B------:R-:W5:Y:S01]  /*0a80*/  LDSM.16.MT88.4 R28, [R5+0x400] ;  /* 0x00040000051c783b */ /* 0x000f620000004200 */
[----:B----4-:R-:W-:-:S15]  /*0a90*/  HMMA.16816.F32 R32, R24, R36, RZ ;  /* 0x000000241820723c */ /* 0x010fde00000018ff */
[----:B------:R-:W-:-:S09]  /*0aa0*/  NOP ;  /* 0x0000000000007918 */ /* 0x000fd20000000000 */
[----:B-----5:R-:W-:Y:S01]  /*0ab0*/  HMMA.16816.F32 R36, R28, R38, R32 ;  /* 0x000000261c24723c */ /* 0x020fe20000001820 */
[----:B------:R-:W4:Y:S01]  /*0ac0*/  LDSM.16.M88.4 R32, [R3+UR8+0xa00] ;  /* 0x000a00080320783b */ /* 0x000f220008000200 */
[----:B------:R-:W-:Y:S04]  /*0ad0*/  BAR.SYNC.DEFER_BLOCKING 0x0 ;  /* 0x0000000000007b1d */ /* 0x000fe80000010000 */
[----:B----4-:R-:W-:-:S15]  /*0ae0*/  HMMA.16816.F32 R24, R24, R32, RZ ;  /* 0x000000201818723c */ /* 0x010fde00000018ff */
[----:B------:R-:W-:-:S09]  /*0af0*/  NOP ;  /* 0x0000000000007918 */ /* 0x000fd20000000000 */
[----:B------:R-:W-:Y:S07]  /*0b00*/  HMMA.16816.F32 R28, R28, R34, R24 ;  /* 0x000000221c1c723c */ /* 0x000fee0000001818 */
[----:B------:R-:W-:Y:S01]  /*0b10*/  FMUL R24, R36, UR7 ;  /* 0x0000000724187c20 */ /* 0x000fe20008400000 */
[----:B------:R-:W-:-:S05]  /*0b20*/  FMUL R25, R37, UR7 ;  /* 0x0000000725197c20 */ /* 0x000fca0008400000 */
[----:B------:R-:W-:-:S11]  /*0b30*/  FMNMX R25, R24, R25, !PT ;  /* 0x0000001918197209 */ /* 0x000fd60007800000 */
[----:B------:R-:W-:-:S05]  /*0b40*/  FMUL R24, R28, UR7 ;  /* 0x000000071c187c20 */ /* 0x000fca0008400000 */
[----:B------:R-:W-:Y:S01]  /*0b50*/  FMNMX R25, R24, R25, !PT ;  /* 0x0000001918197209 */ /* 0x000fe20007800000 */
[----:B------:R-:W-:-:S05]  /*0b60*/  FMUL R24, R29, UR7 ;  /* 0x000000071d187c20 */ /* 0x000fca0008400000 */
[----:B------:R-:W-:Y:S01]  /*0b70*/  FMNMX R26, R24, R25, !PT ;  /* 0x00000019181a7209 */ /* 0x000fe20007800000 */
[----:B------:R-:W-:Y:S01]  /*0b80*/  FMUL R24, R38, UR7 ;  /* 0x0000000726187c20 */ /* 0x000fe20008400000 */
[----:B------:R-:W-:-:S03]  /*0b90*/  FMUL R25, R39, UR7 ;  /* 0x0000000727197c20 */ /* 0x000fc60008400000 */
[----:B------:R-:W4:Y:S02]  /*0ba0*/  SHFL.BFLY PT, R27, R26, 0x2, 0x1f ;  /* 0x0c401f001a1b7f89 */ /* 0x000f2400000e0000 */
[----:B------:R-:W-:Y:S01]  /*0bb0*/  FMNMX R25, R24, R25, !PT ;  /* 0x0000001918197209 */ /* 0x000fe20007800000 */
[----:B------:R-:W-:-:S05]  /*0bc0*/  FMUL R24, R30, UR7 ;  /* 0x000000071e187c20 */ /* 0x000fca0008400000 */
[----:B------:R-:W-:Y:S01]  /*0bd0*/  FMNMX R25, R24, R25, !PT ;  /* 0x0000001918197209 */ /* 0x000fe20007800000 */
[----:B------:R-:W-:-:S05]  /*0be0*/  FMUL R24, R31, UR7 ;  /* 0x000000071f187c20 */ /* 0x000fca0008400000 */
[----:B------:R-:W-:-:S05]  /*0bf0*/  FMNMX R24, R24, R25, !PT ;  /* 0x0000001918187209 */ /* 0x000fca0007800000 */
[----:B------:R-:W5:Y:S01]  /*0c00*/  SHFL.BFLY PT, R25, R24, 0x2, 0x1f ;  /* 0x0c401f0018197f89 */ /* 0x000f6200000e0000 */
[----:B----4-:R-:W-:-:S05]  /*0c10*/  FMNMX R27, R26, R27, !PT ;  /* 0x0000001b1a1b7209 */ /* 0x010fca0007800000 */
[----:B------:R-:W4:Y:S01]  /*0c20*/  SHFL.BFLY PT, R32, R27, 0x1, 0x1f ;  /* 0x0c201f001b207f89 */ /* 0x000f2200000e0000 */
[----:B-----5:R-:W-:-:S05]  /*0c30*/  FMNMX R25, R24, R25, !PT ;  /* 0x0000001918197209 */ /* 0x020fca0007800000 */
[----:B------:R-:W5:Y:S01]  /*0c40*/  SHFL.BFLY PT, R26, R25, 0x1, 0x1f ;  /* 0x0c201f00191a7f89 */ /* 0x000f6200000e0000 */
[----:B----4-:R-:W-:-:S04]  /*0c50*/  FMNMX R32, R27, R32, !PT ;  /* 0x000000201b207209 */ /* 0x010fc80007800000 */
[----:B0-----:R-:W-:-:S05]  /*0c60*/  FMNMX R42, R32, R49, !PT ;  /* 0x00000031202a7209 */ /* 0x001fca0007800000 */
[--C-:B------:R-:W-:Y:S01]  /*0c70*/  FFMA R36, R36, UR7, -R42.reuse ;  /* 0x0000000724247c23 */ /* 0x100fe2000800082a */
[--C-:B------:R-:W-:Y:S01]  /*0c80*/  FFMA R37, R37, UR7, -R42.reuse ;  /* 0x0000000725257c23 */ /* 0x100fe2000800082a */
[----:B------:R-:W-:Y:S01]  /*0c90*/  FADD R24, -R42, R49 ;  /* 0x000000312a187221 */ /* 0x000fe20000000100 */
[--C-:B------:R-:W-:Y:S01]  /*0ca0*/  FFMA R29, R29, UR7, -R42.reuse ;  /* 0x000000071d1d7c23 */ /* 0x100fe2000800082a */
[----:B------:R-:W-:Y:S01]  /*0cb0*/  FMUL R34, R36, 1.4426950216293334961 ;  /* 0x3fb8aa3b24227820 */ /* 0x000fe20000400000 */
[----:B------:R-:W-:Y:S01]  /*0cc0*/  FMUL R35, R37, 1.4426950216293334961 ;  /* 0x3fb8aa3b25237820 */ /* 0x000fe20000400000 */
[----:B------:R-:W-:Y:S01]  /*0cd0*/  FMUL R37, R24, 1.4426950216293334961 ;  /* 0x3fb8aa3b18257820 */ /* 0x000fe20000400000 */
[----:B------:R-:W-:Y:S01]  /*0ce0*/  FFMA R28, R28, UR7, -R42 ;  /* 0x000000071c1c7c23 */ /* 0x000fe2000800082a */
[----:B------:R-:W-:Y:S01]  /*0cf0*/  FMUL R32, R29, 1.4426950216293334961 ;  /* 0x3fb8aa3b1d207820 */ /* 0x000fe20000400000 */
[----:B------:R-:W-:Y:S01]  /*0d00*/  MOV R49, R42 ;  /* 0x0000002a00317202 */ /* 0x000fe20000000f00 */
[----:B------:R-:W-:Y:S01]  /*0d10*/  MUFU.EX2 R34, R34 ;  /* 0x0000002200227308 */ /* 0x000fe20000000800 */
[----:B-----5:R-:W-:Y:S01]  /*0d20*/  FMNMX R26, R25, R26, !PT ;  /* 0x0000001a191a7209 */ /* 0x020fe20007800000 */
[----:B------:R-:W-:-:S03]  /*0d30*/  FMUL R28, R28, 1.4426950216293334961 ;  /* 0x3fb8aa3b1c1c7820 */ /* 0x000fc60000400000 */
[----:B------:R-:W-:-:S03]  /*0d40*/  FMNMX R36, R26, R47, !PT ;  /* 0x0000002f1a247209 */ /* 0x000fc60007800000 */
[----:B------:R-:W0:Y:S02]  /*0d50*/  MUFU.EX2 R35, R35 ;  /* 0x0000002300237308 */ /* 0x000e240000000800 */
[--C-:B------:R-:W-:Y:S01]  /*0d60*/  FFMA R24, R30, UR7, -R36.reuse ;  /* 0x000000071e187c23 */ /* 0x100fe20008000824 */
[--C-:B------:R-:W-:Y:S01]  /*0d70*/  FFMA R38, R38, UR7, -R36.reuse ;  /* 0x0000000726267c23 */ /* 0x100fe20008000824 */
[--C-:B------:R-:W-:Y:S01]  /*0d80*/  FFMA R39, R39, UR7, -R36.reuse ;  /* 0x0000000727277c23 */ /* 0x100fe20008000824 */
[----:B------:R-:W-:Y:S01]  /*0d90*/  FFMA R31, R31, UR7, -R36 ;  /* 0x000000071f1f7c23 */ /* 0x000fe20008000824 */
[----:B-1----:R-:W-:Y:S01]  /*0da0*/  FMUL R44, R24, 1.4426950216293334961 ;  /* 0x3fb8aa3b182c7820 */ /* 0x002fe20000400000 */
[----:B------:R-:W-:Y:S01]  /*0db0*/  FMUL R29, R38, 1.4426950216293334961 ;  /* 0x3fb8aa3b261d7820 */ /* 0x000fe20000400000 */
[----:B------:R-:W-:Y:S01]  /*0dc0*/  FMUL R39, R39, 1.4426950216293334961 ;  /* 0x3fb8aa3b27277820 */ /* 0x000fe20000400000 */
[----:B------:R1:W-:Y:S01]  /*0dd0*/  MUFU.EX2 R33, R28 ;  /* 0x0000001c00217308 */ /* 0x0003e20000000800 */
[----:B------:R-:W-:-:S07]  /*0de0*/  FMUL R31, R31, 1.4426950216293334961 ;  /* 0x3fb8aa3b1f1f7820 */ /* 0x000fce0000400000 */
[----:B------:R-:W-:Y:S01]  /*0df0*/  MUFU.EX2 R29, R29 ;  /* 0x0000001d001d7308 */ /* 0x000fe20000000800 */
[----:B-1----:R-:W-:Y:S01]  /*0e00*/  FADD R28, -R36, R47 ;  /* 0x0000002f241c7221 */ /* 0x002fe20000000100 */
[----:B0-----:R-:W-:Y:S01]  /*0e10*/  FADD R46, R34, R35 ;  /* 0x00000023222e7221 */ /* 0x001fe20000000000 */
[----:B------:R-:W-:Y:S02]  /*0e20*/  MOV R47, R36 ;  /* 0x00000024002f7202 */ /* 0x000fe40000000f00 */
[----:B------:R-:W-:Y:S01]  /*0e30*/  FMUL R38, R28, 1.4426950216293334961 ;  /* 0x3fb8aa3b1c267820 */ /* 0x000fe20000400000 */
[----:B------:R-:W-:Y:S02]  /*0e40*/  F2FP.F16.F32.PACK_AB R28, R35, R34 ;  /* 0x00000022231c723e */ /* 0x000fe400000000ff */
[----:B------:R-:W0:Y:S08]  /*0e50*/  MUFU.EX2 R30, R39 ;  /* 0x00000027001e7308 */ /* 0x000e300000000800 */
[----:B------:R-:W-:Y:S01]  /*0e60*/  MUFU.EX2 R44, R44 ;  /* 0x0000002c002c7308 */ /* 0x000fe20000000800 */
[----:B--2---:R1:W-:Y:S07]  /*0e70*/  STS.U16 [R4+UR8+0x800], R43 ;  /* 0x0008002b04007988 */ /* 0x0043ee0008000408 */
[----:B------:R-:W2:Y:S01]  /*0e80*/  MUFU.EX2 R39, R31 ;  /* 0x0000001f00277308 */ /* 0x000ea20000000800 */
[----:B0-----:R-:W-:Y:S01]  /*0e90*/  FADD R35, R29, R30 ;  /* 0x0000001e1d237221 */ /* 0x001fe20000000000 */
[----:B---3--:R-:W-:Y:S01]  /*0ea0*/  STS.U16 [R4+UR8+0xa00], R45 ;  /* 0x000a002d04007988 */ /* 0x008fe20008000408 */
[----:B------:R-:W-:Y:S01]  /*0eb0*/  F2FP.F16.F32.PACK_AB R29, R30, R29 ;  /* 0x0000001d1e1d723e */ /* 0x000fe200000000ff */
[----:B------:R-:W-:Y:S01]  /*0ec0*/  BAR.SYNC.DEFER_BLOCKING 0x0 ;  /* 0x0000000000007b1d */ /* 0x000fe20000010000 */
[----:B-1----:R-:W-:-:S05]  /*0ed0*/  FADD R43, R33, R46 ;  /* 0x0000002e212b7221 */ /* 0x002fca0000000000 */
[----:B------:R-:W0:Y:S01]  /*0ee0*/  MUFU.EX2 R32, R32 ;  /* 0x0000002000207308 */ /* 0x000e220000000800 */
[----:B--2---:R-:W-:Y:S01]  /*0ef0*/  F2FP.F16.F32.PACK_AB R31, R39, R44 ;  /* 0x0000002c271f723e */ /* 0x004fe200000000ff */
[----:B------:R-:W-:-:S06]  /*0f00*/  FADD R44, R44, R35 ;  /* 0x000000232c2c7221 */ /* 0x000fcc0000000000 */
[----:B------:R-:W1:Y:S01]  /*0f10*/  MUFU.EX2 R37, R37 ;  /* 0x0000002500257308 */ /* 0x000e620000000800 */
[----:B------:R-:W-:-:S07]  /*0f20*/  FADD R44, R39, R44 ;  /* 0x0000002c272c7221 */ /* 0x000fce0000000000 */
[----:B------:R-:W2:Y:S01]  /*0f30*/  MUFU.EX2 R38, R38 ;  /* 0x0000002600267308 */ /* 0x000ea20000000800 */
[C---:B0-----:R-:W-:Y:S01]  /*0f40*/  F2FP.F16.F32.PACK_AB R30, R32.reuse, R33 ;  /* 0x00000021201e723e */ /* 0x041fe200000000ff */
[----:B------:R-:W0:Y:S01]  /*0f50*/  LDSM.16.M88.4 R24, [R6+0x800] ;  /* 0x000800000618783b */ /* 0x000e220000000200 */
[----:B------:R-:W-:-:S03]  /*0f60*/  FADD R43, R32, R43 ;  /* 0x0000002b202b7221 */ /* 0x000fc60000000000 */
[----:B------:R-:W3:Y:S01]  /*0f70*/  LDSM.16.M88.4 R32, [R6+0xa00] ;  /* 0x000a00000620783b */ /* 0x000ee20000000200 */
[C---:B-1----:R-:W-:Y:S01]  /*0f80*/  FMUL R20, R37.reuse, R20 ;  /* 0x0000001425147220 */ /* 0x042fe20000400000 */
[C---:B------:R-:W-:Y:S01]  /*0f90*/  FMUL R21, R37.reuse, R21 ;  /* 0x0000001525157220 */ /* 0x040fe20000400000 */
[C---:B------:R-:W-:Y:S01]  /*0fa0*/  FMUL R16, R37.reuse, R16 ;  /* 0x0000001025107220 */ /* 0x040fe20000400000 */
[C---:B------:R-:W-:Y:S01]  /*0fb0*/  FMUL R17, R37.reuse, R17 ;  /* 0x0000001125117220 */ /* 0x040fe20000400000 */
[C---:B------:R-:W-:Y:S01]  /*0fc0*/  FMUL R12, R37.reuse, R12 ;  /* 0x0000000c250c7220 */ /* 0x040fe20000400000 */
[C---:B------:R-:W-:Y:S01]  /*0fd0*/  FMUL R13, R37.reuse, R13 ;  /* 0x0000000d250d7220 */ /* 0x040fe20000400000 */
[C---:B------:R-:W-:Y:S01]  /*0fe0*/  FMUL R8, R37.reuse, R8 ;  /* 0x0000000825087220 */ /* 0x040fe20000400000 */
[----:B------:R-:W-:Y:S01]  /*0ff0*/  FMUL R9, R37, R9 ;  /* 0x0000000925097220 */ /* 0x000fe20000400000 */
[C---:B--2---:R-:W-:Y:S01]  /*1000*/  FMUL R22, R38.reuse, R22 ;  /* 0x0000001626167220 */ /* 0x044fe20000400000 */
[C---:B------:R-:W-:Y:S01]  /*1010*/  FMUL R23, R38.reuse, R23 ;  /* 0x0000001726177220 */ /* 0x040fe20000400000 */
[C---:B------:R-:W-:Y:S01]  /*1020*/  FMUL R18, R38.reuse, R18 ;  /* 0x0000001226127220 */ /* 0x040fe20000400000 */
[C---:B------:R-:W-:Y:S01]  /*1030*/  FMUL R19, R38.reuse, R19 ;  /* 0x0000001326137220 */ /* 0x040fe20000400000 */
[C---:B------:R-:W-:Y:S01]  /*1040*/  FMUL R14, R38.reuse, R14 ;  /* 0x0000000e260e7220 */ /* 0x040fe20000400000 */
[C---:B------:R-:W-:Y:S01]  /*1050*/  FMUL R15, R38.reuse, R15 ;  /* 0x0000000f260f7220 */ /* 0x040fe20000400000 */
[C---:B------:R-:W-:Y:S01]  /*1060*/  FMUL R10, R38.reuse, R10 ;  /* 0x0000000a260a7220 */ /* 0x040fe20000400000 */
[----:B------:R-:W-:Y:S01]  /*1070*/  FMUL R11, R38, R11 ;  /* 0x0000000b260b7220 */ /* 0x000fe20000400000 */
[C---:B0-----:R-:W-:Y:S01]  /*1080*/  HMMA.16816.F32 R20, R28.reuse, R24, R20 ;  /* 0x000000181c14723c */ /* 0x041fe20000001814 */
[----:B------:R-:W0:Y:S04]  /*1090*/  SHFL.BFLY PT, R24, R43, 0x2, 0x1f ;  /* 0x0c401f002b187f89 */ /* 0x000e2800000e0000 */
[----:B------:R-:W1:Y:S01]  /*10a0*/  SHFL.BFLY PT, R25, R44, 0x2, 0x1f ;  /* 0x0c401f002c197f89 */ /* 0x000e6200000e0000 */
[C---:B------:R-:W-:Y:S06]  /*10b0*/  HMMA.16816.F32 R16, R28.reuse, R26, R16 ;  /* 0x0000001a1c10723c */ /* 0x040fec0000001810 */
[C---:B---3--:R-:W-:Y:S06]  /*10c0*/  HMMA.16816.F32 R12, R28.reuse, R32, R12 ;  /* 0x000000201c0c723c */ /* 0x048fec000000180c */
[----:B------:R-:W-:Y:S01]  /*10d0*/  HMMA.16816.F32 R8, R28, R34, R8 ;  /* 0x000000221c08723c */ /* 0x000fe20000001808 */
[----:B0-----:R-:W-:Y:S01]  /*10e0*/  FADD R24, R43, R24 ;  /* 0x000000182b187221 */ /* 0x001fe20000000000 */
[----:B-1----:R-:W-:-:S04]  /*10f0*/  FADD R27, R44, R25 ;  /* 0x000000192c1b7221 */ /* 0x002fc80000000000 */
[----:B------:R-:W0:Y:S04]  /*1100*/  SHFL.BFLY PT, R25, R24, 0x1, 0x1f ;  /* 0x0c201f0018197f89 */ /* 0x000e2800000e0000 */
[----:B------:R-:W1:Y:S01]  /*1110*/  SHFL.BFLY PT, R32, R27, 0x1, 0x1f ;  /* 0x0c201f001b207f89 */ /* 0x000e6200000e0000 */
[----:B0-----:R-:W-:Y:S01]  /*1120*/  FADD R26, R24, R25 ;  /* 0x00000019181a7221 */ /* 0x001fe20000000000 */
[----:B-1----:R-:W-:-:S03]  /*1130*/  FADD R25, R27, R32 ;  /* 0x000000201b197221 */ /* 0x002fc60000000000 */
[----:B------:R-:W-:Y:S01]  /*1140*/  FFMA R2, R37, R2, R26 ;  /* 0x0000000225027223 */ /* 0x000fe2000000001a */
[----:B------:R-:W-:Y:S01]  /*1150*/  FFMA R7, R38, R7, R25 ;  /* 0x0000000726077223 */ /* 0x000fe20000000019 */
[----:B------:R-:W-:Y:S07]  /*1160*/  @!P0 BRA `(.L_x_1) ;  /* 0xfffffff400e88947 */ /* 0x000fee000383ffff */
.L_x_0:
[C---:B------:R-:W-:Y:S01]  /*1170*/  LOP3.LUT R3, R0.reuse, 0xc0, RZ, 0xc0, !PT ;  /* 0x000000c000037812 */ /* 0x040fe200078ec0ff */
[----:B------:R-:W-:Y:S01]  /*1180*/  IMAD.SHL.U32 R6, R0, 0x8, RZ ;  /* 0x0000000800067824 */ /* 0x000fe200078e00ff */
[----:B------:R-:W-:Y:S01]  /*1190*/  SHF.R.U32.HI R4, RZ, 0x1, R0 ;  /* 0x00000001ff047819 */ /* 0x000fe20000011600 */
[----:B------:R-:W-:Y:S01]  /*11a0*/  IMAD.MOV.U32 R29, RZ, RZ, R2 ;  /* 0x000000ffff1d7224 */ /* 0x000fe200078e0002 */
[----:B------:R-:W-:Y:S01]  /*11b0*/  SHF.R.U32.HI R3, RZ, 0x1, R3 ;  /* 0x00000001ff037819 */ /* 0x000fe20000011603 */
[----:B------:R-:W-:Y:S01]  /*11c0*/  IMAD.MOV.U32 R24, RZ, RZ, R20 ;  /* 0x000000ffff187224 */ /* 0x000fe200078e0014 */
[----:B------:R-:W-:Y:S01]  /*11d0*/  LOP3.LUT R5, R4, 0x4, RZ, 0xc0, !PT ;  /* 0x0000000404057812 */ /* 0x000fe200078ec0ff */
[----:B------:R-:W-:Y:S01]  /*11e0*/  IMAD.MOV.U32 R20, RZ, RZ, R13 ;  /* 0x000000ffff147224 */ /* 0x000fe200078e000d */
[----:B------:R-:W-:Y:S01]  /*11f0*/  MOV R25, R16 ;  /* 0x0000001000197202 */ /* 0x000fe20000000f00 */
[----:B------:R-:W-:Y:S01]  /*1200*/  BAR.SYNC.DEFER_BLOCKING 0x0 ;  /* 0x0000000000007b1d */ /* 0x000fe20000010000 */
[----:B------:R-:W-:-:S02]  /*1210*/  LOP3.LUT R4, R6, 0x38, RZ, 0xc0, !PT ;  /* 0x0000003806047812 */ /* 0x000fc400078ec0ff */
[----:B------:R-:W-:Y:S02]  /*1220*/  MOV R16, R14 ;  /* 0x0000000e00107202 */ /* 0x000fe40000000f00 */
[----:B------:R-:W-:Y:S01]  /*1230*/  MOV R14, R9 ;  /* 0x00000009000e7202 */ /* 0x000fe20000000f00 */
[----:B------:R-:W-:Y:S01]  /*1240*/  ULDC.64 UR4, c[0x0][0x270] ;  /* 0x00009c0000047ab9 */ /* 0x000fe20000000a00 */
[----:B------:R-:W-:Y:S01]  /*1250*/  MOV R26, R18 ;  /* 0x00000012001a7202 */ /* 0x000fe20000000f00 */
[----:B------:R-:W-:Y:S01]  /*1260*/  UIMAD UR4, UR9, UR4, URZ ;  /* 0x00000004090472a4 */ /* 0x000fe2000f8e023f */
[----:B------:R-:W-:Y:S02]  /*1270*/  LOP3.LUT R9, R3, 0x1f8, R6, 0x78, !PT ;  /* 0x000001f803097812 */ /* 0x000fe400078e7806 */
[----:B------:R-:W-:Y:S01]  /*1280*/  IADD3 R18, R5, UR8, R4 ;  /* 0x0000000805127c10 */ /* 0x000fe2000fffe004 */
[C---:B------:R-:W-:Y:S01]  /*1290*/  FMUL R4, R29.reuse, 8388608 ;  /* 0x4b0000001d047820 */ /* 0x040fe20000400000 */
[C---:B------:R-:W-:Y:S01]  /*12a0*/  SHF.L.U32 R3, R0.reuse, 0x5, RZ ;  /* 0x0000000500037819 */ /* 0x040fe200000006ff */
[----:B------:R-:W-:Y:S01]  /*12b0*/  IMAD.SHL.U32 R5, R0, 0x4, RZ ;  /* 0x0000000400057824 */ /* 0x000fe200078e00ff */
[----:B------:R-:W-:-:S02]  /*12c0*/  FSETP.GEU.AND P1, PT, R29, 1.175494350822287508e-38, PT ;  /* 0x008000001d00780b */ /* 0x000fc40003f2e000 */
[----:B------:R-:W-:Y:S02]  /*12d0*/  SHF.L.U32 R2, R0, 0x1, RZ ;  /* 0x0000000100027819 */ /* 0x000fe400000006ff */
[----:B------:R-:W-:Y:S02]  /*12e0*/  LOP3.LUT R3, R3, 0x260, RZ, 0xc0, !PT ;  /* 0x0000026003037812 */ /* 0x000fe400078ec0ff */
[----:B------:R-:W-:Y:S02]  /*12f0*/  FSEL R4, R4, R29, !P1 ;  /* 0x0000001d04047208 */ /* 0x000fe40004800000 */
[----:B------:R-:W-:Y:S02]  /*1300*/  MOV R32, R10 ;  /* 0x0000000a00207202 */ /* 0x000fe40000000f00 */
[----:B------:R-:W-:Y:S01]  /*1310*/  LOP3.LUT R10, R3, 0x38, R2, 0x78, !PT ;  /* 0x00000038030a7812 */ /* 0x000fe200078e7802 */
[----:B------:R-:W-:Y:S01]  /*1320*/  VIADD R3, R4, 0xc0cafb0d ;  /* 0xc0cafb0d04037836 */ /* 0x000fe20000000000 */
[----:B------:R-:W-:-:S02]  /*1330*/  MOV R28, R7 ;  /* 0x00000007001c7202 */ /* 0x000fc40000000f00 */
[----:B------:R-:W-:Y:S02]  /*1340*/  LOP3.LUT R10, R10, 0x80, R5, 0xf8, !PT ;  /* 0x000000800a0a7812 */ /* 0x000fe400078ef805 */
[----:B------:R-:W-:Y:S02]  /*1350*/  LOP3.LUT R5, R5, 0x40, RZ, 0xc0, !PT ;  /* 0x0000004005057812 */ /* 0x000fe400078ec0ff */
[----:B------:R-:W-:Y:S02]  /*1360*/  MOV R30, R11 ;  /* 0x0000000b001e7202 */ /* 0x000fe40000000f00 */
[----:B------:R-:W-:Y:S02]  /*1370*/  SHF.L.U32 R6, R0, 0x7, RZ ;  /* 0x0000000700067819 */ /* 0x000fe400000006ff */
[----:B------:R-:W-:Y:S02]  /*1380*/  LOP3.LUT R11, R3, 0xff800000, RZ, 0xc0, !PT ;  /* 0xff800000030b7812 */ /* 0x000fe400078ec0ff */
[----:B------:R-:W-:-:S02]  /*1390*/  IADD3 R3, R5, R18, RZ ;  /* 0x0000001205037210 */ /* 0x000fc40007ffe0ff */
[----:B------:R-:W-:Y:S02]  /*13a0*/  FSETP.GT.AND P0, PT, |R28|, 8.50705917302346158658e+37, PT ;  /* 0x7e8000001c00780b */ /* 0x000fe40003f04200 */
[----:B------:R-:W-:Y:S02]  /*13b0*/  FSEL R5, RZ, -23, P1 ;  /* 0xc1b80000ff057808 */ /* 0x000fe40000800000 */
[----:B------:R-:W-:Y:S02]  /*13c0*/  LOP3.LUT R6, R6, 0x600, RZ, 0xc0, !PT ;  /* 0x0000060006067812 */ /* 0x000fe400078ec0ff */
[----:B------:R-:W-:Y:S02]  /*13d0*/  FSETP.GT.AND P1, PT, |R29|, 8.50705917302346158658e+37, PT ;  /* 0x7e8000001d00780b */ /* 0x000fe40003f24200 */
[C---:B------:R-:W-:Y:S02]  /*13e0*/  FSETP.GEU.AND P3, PT, |R28|.reuse, 1.175494350822287508e-38, PT ;  /* 0x008000001c00780b */ /* 0x040fe40003f6e200 */
[----:B------:R-:W-:Y:S01]  /*13f0*/  IADD3 R7, R9, UR8, R6 ;  /* 0x0000000809077c10 */ /* 0x000fe2000fffe006 */
[----:B------:R-:W-:Y:S01]  /*1400*/  FMUL R9, R28, 8388608 ;  /* 0x4b0000001c097820 */ /* 0x000fe20000400000 */
[----:B------:R-:W-:Y:S01]  /*1410*/  FSETP.GEU.AND P4, PT, |R29|, 1.175494350822287508e-38, PT ;  /* 0x008000001d00780b */ /* 0x000fe20003f8e200 */
[----:B------:R-:W-:Y:S01]  /*1420*/  @P0 FMUL R16, R16, 0.25 ;  /* 0x3e80000010100820 */ /* 0x000fe20000400000 */
[-C--:B------:R-:W-:Y:S01]  /*1430*/  I2FP.F32.S32 R6, R11.reuse ;  /* 0x0000000b00067245 */ /* 0x080fe20000201400 */
[----:B------:R-:W-:Y:S01]  /*1440*/  @P0 FMUL R19, R19, 0.25 ;  /* 0x3e80000013130820 */ /* 0x000fe20000400000 */
[----:B------:R-:W-:Y:S01]  /*1450*/  FSETP.GEU.AND P2, PT, R28, 1.175494350822287508e-38, PT ;  /* 0x008000001c00780b */ /* 0x000fe20003f4e000 */
[----:B------:R-:W-:Y:S01]  /*1460*/  @P0 FMUL R15, R15, 0.25 ;  /* 0x3e8000000f0f0820 */ /* 0x000fe20000400000 */
[----:B------:R-:W-:Y:S01]  /*1470*/  @P0 FMUL R30, R30, 0.25 ;  /* 0x3e8000001e1e0820 */ /* 0x000fe20000400000 */
[----:B------:R-:W-:Y:S01]  /*1480*/  FFMA.FTZ R5, R6, 1.1920928955078125e-07, R5 ;  /* 0x3400000006057823 */ /* 0x000fe20000010005 */
[----:B------:R-:W-:Y:S01]  /*1490*/  FSEL R6, R9, R28, !P2 ;  /* 0x0000001c09067208 */ /* 0x000fe20005000000 */
[----:B------:R-:W-:Y:S01]  /*14a0*/  @P0 FMUL R28, R28, 0.25 ;  /* 0x3e8000001c1c0820 */ /* 0x000fe20000400000 */
[----:B------:R-:W-:Y:S01]  /*14b0*/  @P1 FMUL R29, R29, 0.25 ;  /* 0x3e8000001d1d1820 */ /* 0x000fe20000400000 */
[----:B------:R-:W-:Y:S01]  /*14c0*/  @P1 FMUL R8, R8, 0.25 ;  /* 0x3e80000008081820 */ /* 0x000fe20000400000 */
[----:B------:R-:W-:Y:S01]  /*14d0*/  @P1 FMUL R12, R12, 0.25 ;  /* 0x3e8000000c0c1820 */ /* 0x000fe20000400000 */
[----:B------:R-:W-:Y:S01]  /*14e0*/  @!P3 FMUL R28, R28, 16777216 ;  /* 0x4b8000001c1cb820 */ /* 0x000fe20000400000 */
[----:B------:R-:W-:Y:S01]  /*14f0*/  @!P4 FMUL R29, R29, 16777216 ;  /* 0x4b8000001d1dc820 */ /* 0x000fe20000400000 */
[----:B------:R-:W-:Y:S01]  /*1500*/  @!P3 FMUL R16, R16, 16777216 ;  /* 0x4b8000001010b820 */ /* 0x000fe20000400000 */
[----:B------:R-:W-:Y:S01]  /*1510*/  @!P3 FMUL R19, R19, 16777216 ;  /* 0x4b8000001313b820 */ /* 0x000fe20000400000 */
[----:B------:R-:W0:Y:S01]  /*1520*/  MUFU.RCP R9, R28 ;  /* 0x0000001c00097308 */ /* 0x000e220000001000 */
[----:B------:R-:W-:Y:S01]  /*1530*/  @!P3 FMUL R15, R15, 16777216 ;  /* 0x4b8000000f0fb820 */ /* 0x000fe20000400000 */
[----:B------:R-:W-:Y:S01]  /*1540*/  @P0 FMUL R32, R32, 0.25 ;  /* 0x3e80000020200820 */ /* 0x000fe20000400000 */
[----:B------:R-:W-:Y:S01]  /*1550*/  @P0 FMUL R26, R26, 0.25 ;  /* 0x3e8000001a1a0820 */ /* 0x000fe20000400000 */
[----:B------:R-:W-:Y:S01]  /*1560*/  @P0 FMUL R23, R23, 0.25 ;  /* 0x3e80000017170820 */ /* 0x000fe20000400000 */
[----:B------:R-:W-:Y:S01]  /*1570*/  @P0 FMUL R22, R22, 0.25 ;  /* 0x3e80000016160820 */ /* 0x000fe20000400000 */
[----:B------:R-:W-:Y:S01]  /*1580*/  @!P4 FMUL R8, R8, 16777216 ;  /* 0x4b8000000808c820 */ /* 0x000fe20000400000 */
[----:B------:R-:W-:Y:S01]  /*1590*/  @!P4 FMUL R12, R12, 16777216 ;  /* 0x4b8000000c0cc820 */ /* 0x000fe20000400000 */
[----:B------:R-:W1:Y:S01]  /*15a0*/  MUFU.RCP R29, R29 ;  /* 0x0000001d001d7308 */ /* 0x000e620000001000 */
[----:B------:R-:W-:Y:S01]  /*15b0*/  @!P3 FMUL R30, R30, 16777216 ;  /* 0x4b8000001e1eb820 */ /* 0x000fe20000400000 */
[----:B------:R-:W-:Y:S01]  /*15c0*/  @!P3 FMUL R32, R32, 16777216 ;  /* 0x4b8000002020b820 */ /* 0x000fe20000400000 */
[----:B------:R-:W-:Y:S01]  /*15d0*/  @!P3 FMUL R26, R26, 16777216 ;  /* 0x4b8000001a1ab820 */ /* 0x000fe20000400000 */
[----:B------:R-:W-:Y:S01]  /*15e0*/  @!P3 FMUL R23, R23, 16777216 ;  /* 0x4b8000001717b820 */ /* 0x000fe20000400000 */
[----:B------:R-:W-:Y:S01]  /*15f0*/  @!P3 FMUL R22, R22, 16777216 ;  /* 0x4b8000001616b820 */ /* 0x000fe20000400000 */
[----:B------:R-:W-:Y:S01]  /*1600*/  @P1 FMUL R14, R14, 0.25 ;  /* 0x3e8000000e0e1820 */ /* 0x000fe20000400000 */
[----:B------:R-:W-:Y:S01]  /*1610*/  IADD3 R11, R4, -R11, RZ ;  /* 0x8000000b040b7210 */ /* 0x000fe20007ffe0ff */
[----:B------:R-:W-:Y:S01]  /*1620*/  @P1 FMUL R25, R25, 0.25 ;  /* 0x3e80000019191820 */ /* 0x000fe20000400000 */
[C---:B0-----:R-:W-:Y:S01]  /*1630*/  FMUL R28, R9.reuse, R16 ;  /* 0x00000010091c7220 */ /* 0x041fe20000400000 */
[C---:B------:R-:W-:Y:S01]  /*1640*/  FMUL R16, R9.reuse, R19 ;  /* 0x0000001309107220 */ /* 0x040fe20000400000 */
[----:B------:R-:W-:Y:S01]  /*1650*/  FMUL R18, R9, R15 ;  /* 0x0000000f09127220 */ /* 0x000fe20000400000 */
[----:B------:R-:W-:-:S02]  /*1660*/  VIADD R19, R6, 0xc0cafb0d ;  /* 0xc0cafb0d06137836 */ /* 0x000fc40000000000 */
[----:B------:R-:W-:Y:S01]  /*1670*/  @P1 FMUL R24, R24, 0.25 ;  /* 0x3e80000018181820 */ /* 0x000fe20000400000 */
[C---:B------:R-:W-:Y:S01]  /*1680*/  FMUL R13, R9.reuse, R30 ;  /* 0x0000001e090d7220 */ /* 0x040fe20000400000 */
[C---:B------:R-:W-:Y:S01]  /*1690*/  FMUL R27, R9.reuse, R32 ;  /* 0x00000020091b7220 */ /* 0x040fe20000400000 */
[----:B------:R-:W-:Y:S01]  /*16a0*/  FMUL R26, R9, R26 ;  /* 0x0000001a091a7220 */ /* 0x000fe20000400000 */
[C---:B-1----:R-:W-:Y:S01]  /*16b0*/  FMUL R8, R29.reuse, R8 ;  /* 0x000000081d087220 */ /* 0x042fe20000400000 */
[----:B------:R-:W-:Y:S01]  /*16c0*/  FMUL R15, R29, R12 ;  /* 0x0000000c1d0f7220 */ /* 0x000fe20000400000 */
[C---:B------:R-:W-:Y:S01]  /*16d0*/  FMUL R31, R9.reuse, R23 ;  /* 0x00000017091f7220 */ /* 0x040fe20000400000 */
[----:B------:R-:W-:Y:S01]  /*16e0*/  FMUL R33, R9, R22 ;  /* 0x0000001609217220 */ /* 0x000fe20000400000 */
[----:B------:R-:W-:Y:S01]  /*16f0*/  LOP3.LUT R19, R19, 0xff800000, RZ, 0xc0, !PT ;  /* 0xff80000013137812 */ /* 0x000fe200078ec0ff */
[----:B------:R-:W-:Y:S01]  /*1700*/  @!P4 FMUL R14, R14, 16777216 ;  /* 0x4b8000000e0ec820 */ /* 0x000fe20000400000 */
[----:B------:R-:W-:Y:S01]  /*1710*/  F2FP.F16.F32.PACK_AB R9, R8, R15 ;  /* 0x0000000f0809723e */ /* 0x000fe200000000ff */
[----:B------:R-:W-:Y:S01]  /*1720*/  FADD R11, R11, -1 ;  /* 0xbf8000000b0b7421 */ /* 0x000fe20000000000 */
[----:B------:R-:W-:Y:S01]  /*1730*/  MOV R15, 0x3dc6b27f ;  /* 0x3dc6b27f000f7802 */ /* 0x000fe20000000f00 */
[----:B------:R-:W-:Y:S01]  /*1740*/  @!P4 FMUL R25, R25, 16777216 ;  /* 0x4b8000001919c820 */ /* 0x000fe20000400000 */
[----:B------:R-:W-:Y:S01]  /*1750*/  @!P4 FMUL R24, R24, 16777216 ;  /* 0x4b8000001818c820 */ /* 0x000fe20000400000 */
[----:B------:R-:W-:Y:S01]  /*1760*/  IADD3 R12, R6, -R19, RZ ;  /* 0x80000013060c7210 */ /* 0x000fe20007ffe0ff */
[----:B------:R-:W-:Y:S01]  /*1770*/  @P1 FMUL R20, R20, 0.25 ;  /* 0x3e80000014141820 */ /* 0x000fe20000400000 */
[----:B------:R-:W-:Y:S01]  /*1780*/  @P1 FMUL R17, R17, 0.25 ;  /* 0x3e80000011111820 */ /* 0x000fe20000400000 */
[----:B------:R-:W-:Y:S01]  /*1790*/  @P1 FMUL R21, R21, 0.25 ;  /* 0x3e80000015151820 */ /* 0x000fe20000400000 */
[----:B------:R-:W-:Y:S01]  /*17a0*/  FMUL R22, R29, R14 ;  /* 0x0000000e1d167220 */ /* 0x000fe20000400000 */
[----:B------:R-:W-:Y:S01]  /*17b0*/  FFMA.FTZ R14, R11, R15, -0.16845393180847167969 ;  /* 0xbe2c7f300b0e7423 */ /* 0x000fe2000001000f */
[C---:B------:R-:W-:Y:S01]  /*17c0*/  FMUL R25, R29.reuse, R25 ;  /* 0x000000191d197220 */ /* 0x040fe20000400000 */
[----:B------:R-:W-:Y:S01]  /*17d0*/  FMUL R24, R29, R24 ;  /* 0x000000181d187220 */ /* 0x000fe20000400000 */
[----:B------:R-:W-:Y:S01]  /*17e0*/  @!P4 FMUL R20, R20, 16777216 ;  /* 0x4b8000001414c820 */ /* 0x000fe20000400000 */
[----:B------:R-:W-:Y:S01]  /*17f0*/  FADD R12, R12, -1 ;  /* 0xbf8000000c0c7421 */ /* 0x000fe20000000000 */
[----:B------:R-:W-:Y:S01]  /*1800*/  @!P4 FMUL R17, R17, 16777216 ;  /* 0x4b8000001111c820 */ /* 0x000fe20000400000 */
[----:B------:R-:W-:Y:S01]  /*1810*/  @!P4 FMUL R21, R21, 16777216 ;  /* 0x4b8000001515c820 */ /* 0x000fe20000400000 */
[----:B------:R-:W-:Y:S01]  /*1820*/  FFMA.FTZ R14, R11, R14, 0.1716887056827545166 ;  /* 0x3e2fcf2a0b0e7423 */ /* 0x000fe2000001000e */
[----:B------:R-:W-:Y:S01]  /*1830*/  F2FP.F16.F32.PACK_AB R8, R25, R24 ;  /* 0x000000181908723e */ /* 0x000fe200000000ff */
[C---:B------:R-:W-:Y:S01]  /*1840*/  FMUL R23, R29.reuse, R20 ;  /* 0x000000141d177220 */ /* 0x040fe20000400000 */
[C---:B------:R-:W-:Y:S01]  /*1850*/  FFMA.FTZ R15, R12.reuse, R15, -0.16845393180847167969 ;  /* 0xbe2c7f300c0f7423 */ /* 0x040fe2000001000f */
[C---:B------:R-:W-:Y:S01]  /*1860*/  FMUL R24, R29.reuse, R17 ;  /* 0x000000111d187220 */ /* 0x040fe20000400000 */
[----:B------:R-:W-:Y:S01]  /*1870*/  FMUL R21, R29, R21 ;  /* 0x000000151d157220 */ /* 0x000fe20000400000 */
[C---:B------:R-:W-:Y:S01]  /*1880*/  FFMA.FTZ R20, R11.reuse, R14, -0.17900948226451873779 ;  /* 0xbe374e430b147423 */ /* 0x040fe2000001000e */
[----:B------:R-:W-:Y:S01]  /*1890*/  FFMA.FTZ R17, R12, R15, 0.1716887056827545166 ;  /* 0x3e2fcf2a0c117423 */ /* 0x000fe2000001000f */
[----:B------:R-:W-:Y:S01]  /*18a0*/  F2FP.F16.F32.PACK_AB R15, R22, R23 ;  /* 0x00000017160f723e */ /* 0x000fe200000000ff */
[----:B------:R0:W-:Y:S01]  /*18b0*/  STS.64 [R10+UR8], R8 ;  /* 0x000000080a007988 */ /* 0x0001e20008000a08 */
[----:B------:R-:W-:Y:S01]  /*18c0*/  F2FP.F16.F32.PACK_AB R14, R24, R21 ;  /* 0x00000015180e723e */ /* 0x000fe200000000ff */
[----:B------:R-:W-:Y:S01]  /*18d0*/  FFMA.FTZ R22, R11, R20, 0.20512372255325317383 ;  /* 0x3e520bf40b167423 */ /* 0x000fe20000010014 */
[----:B------:R-:W-:Y:S01]  /*18e0*/  F2FP.F16.F32.PACK_AB R25, R13, R18 ;  /* 0x000000120d19723e */ /* 0x000fe200000000ff */
[----:B------:R-:W-:Y:S01]  /*18f0*/  FFMA.FTZ R17, R12, R17, -0.17900948226451873779 ;  /* 0xbe374e430c117423 */ /* 0x000fe20000010011 */
[----:B------:R-:W-:Y:S01]  /*1900*/  F2FP.F16.F32.PACK_AB R21, R27, R28 ;  /* 0x0000001c1b15723e */ /* 0x000fe200000000ff */
[----:B------:R1:W-:Y:S01]  /*1910*/  STS.64 [R10+UR8+0x100], R14 ;  /* 0x0001000e0a007988 */ /* 0x0003e20008000a08 */
[----:B------:R-:W-:Y:S01]  /*1920*/  F2FP.F16.F32.PACK_AB R20, R26, R33 ;  /* 0x000000211a14723e */ /* 0x000fe200000000ff */
[----:B------:R-:W-:Y:S01]  /*1930*/  FFMA.FTZ R17, R12, R17, 0.20512372255325317383 ;  /* 0x3e520bf40c117423 */ /* 0x000fe20000010011 */
[----:B------:R-:W-:Y:S01]  /*1940*/  LOP3.LUT R18, R10, 0x40, RZ, 0x3c, !PT ;  /* 0x000000400a127812 */ /* 0x000fe200078e3cff */
[C---:B------:R-:W-:Y:S01]  /*1950*/  FFMA.FTZ R22, R11.reuse, R22, -0.24046532809734344482 ;  /* 0xbe763c8b0b167423 */ /* 0x040fe20000010016 */
[----:B------:R-:W-:Y:S01]  /*1960*/  F2FP.F16.F32.PACK_AB R24, R16, R31 ;  /* 0x0000001f1018723e */ /* 0x000fe200000000ff */
[C---:B------:R-:W-:Y:S01]  /*1970*/  FFMA.FTZ R17, R12.reuse, R17, -0.24046532809734344482 ;  /* 0xbe763c8b0c117423 */ /* 0x040fe20000010011 */
[----:B0-----:R-:W0:Y:S01]  /*1980*/  LDC.64 R8, c[0x0][0x228] ;  /* 0x00008a00ff087b82 */ /* 0x001e220000000a00 */
[----:B------:R-:W-:Y:S01]  /*1990*/  STS.64 [R18+UR8+0x400], R20 ;  /* 0x0004001412007988 */ /* 0x000fe20008000a08 */
[C---:B------:R-:W-:Y:S01]  /*19a0*/  FFMA.FTZ R22, R11.reuse, R22, 0.28857114911079406738 ;  /* 0x3e93bf990b167423 */ /* 0x040fe20000010016 */
[----:B------:R-:W-:Y:S01]  /*19b0*/  FFMA.FTZ R17, R12, R17, 0.28857114911079406738 ;  /* 0x3e93bf990c117423 */ /* 0x000fe20000010011 */
[----:B------:R-:W-:Y:S01]  /*19c0*/  ISETP.GE.U32.AND P1, PT, R4, 0x7f800000, PT ;  /* 0x7f8000000400780c */ /* 0x000fe20003f26070 */
[----:B------:R2:W-:Y:S01]  /*19d0*/  STS.64 [R18+UR8+0x500], R24 ;  /* 0x0005001812007988 */ /* 0x0005e20008000a08 */
[C---:B------:R-:W-:Y:S01]  /*19e0*/  FFMA.FTZ R22, R11.reuse, R22, -0.36067417263984680176 ;  /* 0xbeb8aa490b167423 */ /* 0x040fe20000010016 */
[C---:B------:R-:W-:Y:S01]  /*19f0*/  FFMA.FTZ R17, R12.reuse, R17, -0.36067417263984680176 ;  /* 0xbeb8aa490c117423 */ /* 0x040fe20000010011 */
[----:B------:R-:W3:Y:S08]  /*1a00*/  LDC R16, c[0x0][0x278] ;  /* 0x00009e00ff107b82 */ /* 0x000ef00000000800 */
[----:B------:R-:W-:Y:S01]  /*1a10*/  BAR.SYNC.DEFER_BLOCKING 0x0 ;  /* 0x0000000000007b1d */ /* 0x000fe20000010000 */
[----:B------:R-:W-:Y:S01]  /*1a20*/  FFMA.FTZ R22, R11, R22, 0.48089820146560668945 ;  /* 0x3ef6384a0b167423 */ /* 0x000fe20000010016 */
[----:B------:R-:W-:Y:S01]  /*1a30*/  FFMA.FTZ R17, R12, R17, 0.48089820146560668945 ;  /* 0x3ef6384a0c117423 */ /* 0x000fe20000010011 */
[----:B------:R-:W-:-:S02]  /*1a40*/  FSEL R13, RZ, -23, P2 ;  /* 0xc1b80000ff0d7808 */ /* 0x000fc40001000000 */
[C---:B------:R-:W-:Y:S01]  /*1a50*/  FFMA.FTZ R22, R11.reuse, R22, -0.72134751081466674805 ;  /* 0xbf38aa3b0b167423 */ /* 0x040fe20000010016 */
[C---:B------:R-:W-:Y:S01]  /*1a60*/  FFMA.FTZ R17, R12.reuse, R17, -0.72134751081466674805 ;  /* 0xbf38aa3b0c117423 */ /* 0x040fe20000010011 */
[----:B-1----:R-:W-:Y:S02]  /*1a70*/  I2FP.F32.S32 R10, R19 ;  /* 0x00000013000a7245 */ /* 0x002fe40000201400 */
[C---:B------:R-:W-:Y:S01]  /*1a80*/  FMUL R22, R11.reuse, R22 ;  /* 0x000000160b167220 */ /* 0x040fe20000400000 */
[----:B------:R-:W-:Y:S01]  /*1a90*/  FMUL R17, R12, R17 ;  /* 0x000000110c117220 */ /* 0x000fe20000400000 */
[----:B------:R-:W-:Y:S01]  /*1aa0*/  ISETP.GE.U32.AND P3, PT, R6, 0x7f800000, PT ;  /* 0x7f8000000600780c */ /* 0x000fe20003f66070 */
[----:B------:R-:W-:Y:S01]  /*1ab0*/  FFMA.FTZ R10, R10, 1.1920928955078125e-07, R13 ;  /* 0x340000000a0a7823 */ /* 0x000fe2000001000d */
[C---:B------:R-:W-:Y:S01]  /*1ac0*/  FMUL R22, R11.reuse, R22 ;  /* 0x000000160b167220 */ /* 0x040fe20000400000 */
[----:B------:R-:W-:Y:S01]  /*1ad0*/  FMUL R17, R12, R17 ;  /* 0x000000110c117220 */ /* 0x000fe20000400000 */
[----:B------:R-:W-:Y:S01]  /*1ae0*/  LEA.HI R13, R0, 0x18, RZ, 0x1b ;  /* 0x00000018000d7811 */ /* 0x000fe200078fd8ff */
[----:B--2---:R-:W1:Y:S01]  /*1af0*/  LDC.64 R18, c[0x0][0x230] ;  /* 0x00008c00ff127b82 */ /* 0x004e620000000a00 */
[----:B------:R-:W-:Y:S01]  /*1b00*/  FFMA.FTZ R22, R11, 1.4426950216293334961, R22 ;  /* 0x3fb8aa3b0b167823 */ /* 0x000fe20000010016 */
[----:B------:R-:W-:-:S02]  /*1b10*/  IMAD R11, R41, UR5, RZ ;  /* 0x00000005290b7c24 */ /* 0x000fc4000f8e02ff */
[----:B------:R-:W-:Y:S01]  /*1b20*/  FFMA.FTZ R17, R12, 1.4426950216293334961, R17 ;  /* 0x3fb8aa3b0c117823 */ /* 0x000fe20000010011 */
[----:B------:R-:W-:Y:S01]  /*1b30*/  USHF.L.U32 UR5, UR4, 0x1, URZ ;  /* 0x0000000104057899 */ /* 0x000fe2000800063f */
[----:B------:R-:W-:Y:S01]  /*1b40*/  FADD R22, R5, R22 ;  /* 0x0000001605167221 */ /* 0x000fe20000000000 */
[----:B------:R-:W-:Y:S01]  /*1b50*/  FSETP.NEU.AND P0, PT, R4, RZ, PT ;  /* 0x000000ff0400720b */ /* 0x000fe20003f0d000 */
[----:B------:R-:W-:Y:S01]  /*1b60*/  FADD R17, R10, R17 ;  /* 0x000000110a117221 */ /* 0x000fe20000000000 */
[----:B------:R2:W4:Y:S01]  /*1b70*/  LDS.64 R14, [R7] ;  /* 0x00000000070e7984 */ /* 0x0005220000000a00 */
[----:B------:R-:W-:Y:S02]  /*1b80*/  SHF.L.U32 R5, R11, 0x1, RZ ;  /* 0x000000010b057819 */ /* 0x000fe400000006ff */
[----:B------:R-:W-:Y:S02]  /*1b90*/  SHF.R.U32.HI R10, RZ, 0x5, R0 ;  /* 0x00000005ff0a7819 */ /* 0x000fe40000011600 */
[----:B0-----:R-:W-:Y:S01]  /*1ba0*/  IADD3 R8, P4, P5, R5, UR5, R8 ;  /* 0x0000000505087c10 */ /* 0x001fe2000fd9e008 */
[----:B------:R-:W-:Y:S01]  /*1bb0*/  UIMAD.WIDE UR4, UR4, 0x2, URZ ;  /* 0x00000002040478a5 */ /* 0x000fe2000f8e023f */
[----:B------:R-:W-:Y:S01]  /*1bc0*/  SGXT.U32 R5, R10, 0x3 ;  /* 0x000000030a05781a */ /* 0x000fe20000000000 */
[----:B--2---:R-:W-:Y:S01]  /*1bd0*/  @P1 IMAD.MOV.U32 R7, RZ, RZ, 0x7f800000 ;  /* 0x7f800000ff071424 */ /* 0x004fe200078e00ff */
[----:B------:R-:W-:-:S02]  /*1be0*/  FSETP.NEU.AND P2, PT, R6, RZ, PT ;  /* 0x000000ff0600720b */ /* 0x000fc40003f4d000 */
[----:B------:R-:W-:Y:S01]  /*1bf0*/  LOP3.LUT R2, R2, 0x78, RZ, 0xc0, !PT ;  /* 0x0000007802027812 */ /* 0x000fe200078ec0ff */
[----:B------:R-:W-:Y:S01]  /*1c00*/  @P1 FFMA.FTZ R22, R4, R7, +INF ;  /* 0x7f80000004161423 */ /* 0x000fe20000010007 */
[----:B------:R-:W-:Y:S01]  /*1c10*/  LOP3.LUT P1, RZ, R0, 0xe0, RZ, 0xc0, !PT ;  /* 0x000000e000ff7812 */ /* 0x000fe2000782c0ff */
[----:B------:R-:W-:Y:S01]  /*1c20*/  IMAD.HI R0, R11, 0x2, RZ ;  /* 0x000000020b007827 */ /* 0x000fe200078e02ff */
[----:B------:R-:W-:Y:S01]  /*1c30*/  @P3 MOV R7, 0x7f800000 ;  /* 0x7f80000000073802 */ /* 0x000fe20000000f00 */
[----:B------:R-:W-:Y:S02]  /*1c40*/  ULDC UR4, c[0x0][0x27c] ;  /* 0x00009f0000047ab9 */ /* 0x000fe40000000800 */
[-C--:B---3--:R-:W-:Y:S01]  /*1c50*/  IMAD R5, R5, R16.reuse, RZ ;  /* 0x0000001005057224 */ /* 0x088fe200078e02ff */
[----:B------:R-:W-:Y:S01]  /*1c60*/  IADD3.X R12, R0, UR5, R9, P4, P5 ;  /* 0x00000005000c7c10 */ /* 0x000fe2000a7ea409 */
[----:B------:R-:W-:Y:S02]  /*1c70*/  IMAD R11, R13, R16, RZ ;  /* 0x000000100d0b7224 */ /* 0x000fe400078e02ff */
[----:B------:R-:W-:Y:S01]  /*1c80*/  @P3 FFMA.FTZ R17, R6, R7, +INF ;  /* 0x7f80000006113423 */ /* 0x000fe20000010007 */
[----:B------:R-:W-:Y:S01]  /*1c90*/  IMAD R0, R16, 0x8, R5 ;  /* 0x0000000810007824 */ /* 0x000fe200078e0205 */
[-C--:B------:R-:W-:Y:S01]  /*1ca0*/  LEA R4, P5, R5, R8.reuse, 0x1 ;  /* 0x0000000805047211 */ /* 0x080fe200078a08ff */
[----:B------:R-:W-:Y:S01]  /*1cb0*/  UIMAD UR4, UR9, UR4, URZ ;  /* 0x00000004090472a4 */ /* 0x000fe2000f8e023f */
[----:B------:R-:W-:-:S02]  /*1cc0*/  LEA R10, P3, R11, R8, 0x1 ;  /* 0x000000080b0a7211 */ /* 0x000fc400078608ff */
[----:B------:R-:W-:Y:S01]  /*1cd0*/  LEA R9, R16, R0, 0x3 ;  /* 0x0000000010097211 */ /* 0x000fe200078e18ff */
[----:B------:R-:W-:Y:S01]  /*1ce0*/  USHF.L.U32 UR6, UR4, 0x2, URZ ;  /* 0x0000000204067899 */ /* 0x000fe2000800063f */
[C---:B------:R-:W-:Y:S01]  /*1cf0*/  LEA R6, P4, R0.reuse, R8, 0x1 ;  /* 0x0000000800067211 */ /* 0x040fe200078808ff */
[----:B------:R-:W-:Y:S01]  /*1d00*/  UIMAD.WIDE UR4, UR4, 0x4, URZ ;  /* 0x00000004040478a5 */ /* 0x000fe2000f8e023f */
[----:B------:R-:W-:Y:S02]  /*1d10*/  LEA.HI.X.SX32 R5, R5, R12, 0x1, P5 ;  /* 0x0000000c05057211 */ /* 0x000fe400028f0eff */
[C---:B------:R-:W-:Y:S02]  /*1d20*/  LEA R8, P5, R9.reuse, R8, 0x1 ;  /* 0x0000000809087211 */ /* 0x040fe400078a08ff */
[-C--:B------:R-:W-:Y:S02]  /*1d30*/  LEA.HI.X.SX32 R7, R0, R12.reuse, 0x1, P4 ;  /* 0x0000000c00077211 */ /* 0x080fe400020f0eff */
[----:B------:R-:W-:-:S02]  /*1d40*/  LEA.HI.X.SX32 R9, R9, R12, 0x1, P5 ;  /* 0x0000000c09097211 */ /* 0x000fc400028f0eff */
[----:B------:R-:W-:Y:S01]  /*1d50*/  LEA.HI.X.SX32 R11, R11, R12, 0x1, P3 ;  /* 0x0000000c0b0b7211 */ /* 0x000fe200018f0eff */
[----:B----4-:R0:W-:Y:S01]  /*1d60*/  STG.E.U16 desc[UR14][R4.64], R14 ;  /* 0x0000000e04007986 */ /* 0x0101e2000c10150e */
[----:B------:R-:W-:Y:S02]  /*1d70*/  PRMT R0, R14, 0x7632, R0 ;  /* 0x000076320e007816 */ /* 0x000fe40000000000 */
[----:B------:R-:W-:Y:S02]  /*1d80*/  FSEL R13, R22, -INF , P0 ;  /* 0xff800000160d7808 */ /* 0x000fe40000000000 */
[----:B------:R-:W-:Y:S01]  /*1d90*/  FSEL R17, R17, -INF , P2 ;  /* 0xff80000011117808 */ /* 0x000fe20001000000 */
[----:B------:R2:W-:Y:S02]  /*1da0*/  STG.E.U16 desc[UR14][R6.64], R0 ;  /* 0x0000000006007986 */ /* 0x0005e4000c10150e */
[----:B------:R-:W-:Y:S01]  /*1db0*/  FFMA R16, R13, 0.69314718246459960938, R42 ;  /* 0x3f3172180d107823 */ /* 0x000fe2000000002a */
[----:B------:R-:W-:Y:S01]  /*1dc0*/  SHF.L.U32 R13, R41, 0x2, RZ ;  /* 0x00000002290d7819 */ /* 0x000fe200000006ff */
[----:B------:R-:W-:Y:S01]  /*1dd0*/  STG.E.U16 desc[UR14][R8.64], R15 ;  /* 0x0000000f08007986 */ /* 0x000fe2000c10150e */
[----:B------:R-:W-:Y:S01]  /*1de0*/  FFMA R17, R17, 0.69314718246459960938, R36 ;  /* 0x3f31721811117823 */ /* 0x000fe20000000024 */
[----:B0-----:R-:W-:-:S02]  /*1df0*/  PRMT R5, R15, 0x7632, R5 ;  /* 0x000076320f057816 */ /* 0x001fc40000000005 */
[----:B-1----:R-:W-:-:S03]  /*1e00*/  IADD3 R4, P0, P2, R13, UR6, R18 ;  /* 0x000000060d047c10 */ /* 0x002fc6000fa1e012 */
[----:B------:R0:W-:Y:S01]  /*1e10*/  STG.E.U16 desc[UR14][R10.64], R5 ;  /* 0x000000050a007986 */ /* 0x0001e2000c10150e */
[----:B--2---:R-:W-:Y:S01]  /*1e20*/  IMAD.HI R0, R41, 0x4, RZ ;  /* 0x0000000429007827 */ /* 0x004fe200078e02ff */
[----:B------:R-:W-:Y:S04]  /*1e30*/  BAR.SYNC.DEFER_BLOCKING 0x0 ;  /* 0x0000000000007b1d */ /* 0x000fe80000010000 */
[----:B0-----:R-:W-:Y:S02]  /*1e40*/  IADD3.X R5, R0, UR5, R19, P0, P2 ;  /* 0x0000000500057c10 */ /* 0x001fe400087e4413 */
[----:B------:R0:W-:Y:S02]  /*1e50*/  STS.64 [R2+UR8], R16 ;  /* 0x0000001002007988 */ /* 0x0001e40008000a08 */
[----:B------:R-:W-:Y:S06]  /*1e60*/  BAR.SYNC.DEFER_BLOCKING 0x0 ;  /* 0x0000000000007b1d */ /* 0x000fec0000010000 */
[----:B------:R-:W-:Y:S05]  /*1e70*/  @P1 EXIT ;  /* 0x000000000000194d */ /* 0x000fea0003800000 */
[----:B------:R-:W1:Y:S04]  /*1e80*/  LDS R3, [R3] ;  /* 0x0000000003037984 */ /* 0x000e680000000800 */
[----:B-1----:R-:W-:Y:S01]  /*1e90*/  STG.E desc[UR14][R4.64], R3 ;  /* 0x0000000304007986 */ /* 0x002fe2000c10190e */
[----:B------:R-:W-:Y:S05]  /*1ea0*/  EXIT ;  /* 0x000000000000794d */ /* 0x000fea0003800000 */
.L_x_2:
[----:B------:R-:W-:-:S00]  /*1eb0*/  BRA `(.L_x_2) ;  /* 0xfffffffc00fc7947 */ /* 0x000fc0000383ffff */
[----:B------:R-:W-:-:S00]  /*1ec0*/  NOP ;  /* 0x0000000000007918 */ /* 0x000fc00000000000 */
        /* <DEDUP_REMOVED lines=11> */
.L_x_3:


//--------------------- .nv.global.init           --------------------------
	.section	.nv.global.init,"aw",@progbits
.nv.global.init:
	.type		_$_str,@object
	.size		_$_str,(.L_0 - _$_str)
_$_str:
        /*0000*/ 	.byte	0x5f, 0x5f, 0x43, 0x55, 0x44, 0x41, 0x5f, 0x46, 0x54, 0x5a, 0x00
.L_0:


//--------------------- .nv.shared.attn_fwd       --------------------------
	.section	.nv.shared.attn_fwd,"aw",@nobits
	.sectionflags	@""
	.align	16
	.zero		1024


//--------------------- .nv.shared.reserved.0     --------------------------
	.section	.nv.shared.reserved.0,"aw",@nobits
	.weak		__nv_reservedSMEM_offset_0_alias
	.size		__nv_reservedSMEM_offset_0_alias, 0, 0
	.other		__nv_reservedSMEM_offset_0_alias,@"STO_CUDA_RESERVED_SHARED STV_DEFAULT"
__nv_reservedSMEM_offset_0_alias:
	.zero		0


//--------------------- .nv.constant0.attn_fwd    --------------------------
	.section	.nv.constant0.attn_fwd,"a",@progbits
	.sectionflags	@""
	.align	4
.nv.constant0.attn_fwd:
	.zero		664


//--------------------- SYMBOLS --------------------------

	.type		.nv.reservedSmem.offset0,@object
	.size		.nv.reservedSmem.offset0,0x4
